	.target	sm_100a

	.elftype	@"ET_EXEC"


//--------------------- .note.nv.tkinfo           --------------------------
	.section	.note.nv.tkinfo,"",@"SHT_NOTE"
	.sectionflags	@"SHF_NOTE_NV_TKINFO"
	.tkinfo
        /*0018*/ 	.word	0x00000002
        /*0030*/ 	.string	""
        /*0030*/ 	.string	"ptxas"
        /*0030*/ 	.string	"Cuda compilation tools, release 13.0, V13.0.88"
        /*0030*/ 	.string	"Build cuda_13.0.r13.0/compiler.36424714_0"
        /*0030*/ 	.string	"-arch sm_100a -m 64 "



//--------------------- .note.nv.cuinfo           --------------------------
	.section	.note.nv.cuinfo,"",@"SHT_NOTE"
	.sectionflags	@"SHF_NOTE_NV_CUINFO"
        /*0018*/ 	.short	0x0002
        /*001a*/ 	.short	0x0064
        /*001c*/ 	.short	0x0082
	.zero		2


//--------------------- .nv.info                  --------------------------
	.section	.nv.info,"",@"SHT_CUDA_INFO"
	.align	4


	//----- nvinfo : EIATTR_REGCOUNT
	.align		4
        /*0000*/ 	.byte	0x04, 0x2f
        /*0002*/ 	.short	(.L_19 - .L_18)
	.align		4
.L_18:
        /*0004*/ 	.word	index@(_ZN7cutlass13device_kernelINS_4gemm6kernel13GemmUniversalIN4cute5tupleIJiiiiEEENS1_10collective13CollectiveMmaINS1_35MainloopSm100TmaUmmaWarpSpecializedILi12ELi2ELi4ENS5_IJNS4_1CILi1EEESB_SB_EEEEENS5_IJNSA_ILi128EEESE_NSA_ILi32EEEEEENS_10bfloat16_tENS5_IJlSB_lEEESH_NS5_IJSB_llEEENS4_8TiledMMAINS4_8MMA_AtomIJNS4_20SM100_MMA_F16BF16_SSISH_SH_fLi128ELi128ELNS4_4UMMA5MajorE0ELSO_1ELNSN_7ScaleInE0ELSP_0EEEEEENS4_6LayoutISC_NS5_IJNSA_ILi0EEEST_ST_EEEEENS5_IJNS4_10UnderscoreESW_SW_EEEEENS4_13SM90_TMA_LOADENS4_14ComposedLayoutINS4_7SwizzleILi2ELi4ELi3EEENS4_18smem_ptr_flag_bitsILi16EEENSS_INS5_IJNSA_ILi8EEESF_EEENS5_IJSF_SB_EEEEEEEvNS4_8identityESZ_NS10_INS11_ILi3ELi4ELi3EEES14_NSS_INS5_IJNSA_ILi64EEES15_EEENS5_IJSB_S1C_EEEEEEEvS1A_EENS_8epilogue10collective18CollectiveEpilogueINS1I_23Sm100TmaWarpSpecializedILi4ELi2ELi32ELb1ELb0EEEJSG_NS5_IJNSS_ISE_SB_EENSS_ISF_SB_EEEEESH_SI_SH_SI_NS1I_6fusion15FusionCallbacksIS1M_NS1Q_17LinearCombinationISH_fSH_fLNS_15FloatRoundStyleE2EEESG_S1P_JEEENS4_5SM1004TMEM4LOAD26SM100_TMEM_LOAD_32dp32b32xESZ_S19_NS4_39AutoVectorizingCopyWithAssumedAlignmentILi128EEENS4_14SM90_TMA_STOREES19_S21_S21_EEEvvEEEEvNT_6ParamsE)
        /*0008*/ 	.word	0x0000006e


	//----- nvinfo : EIATTR_FRAME_SIZE
	.align		4
.L_19:
        /*000c*/ 	.byte	0x04, 0x11
        /*000e*/ 	.short	(.L_21 - .L_20)
	.align		4
.L_20:
        /*0010*/ 	.word	index@($__internal_2_$__cuda_sm10x_tcgen05_guardrail_trap_unallocated_columns_being_dealloced)
        /*0014*/ 	.word	0x00000000


	//----- nvinfo : EIATTR_FRAME_SIZE
	.align		4
.L_21:
        /*0018*/ 	.byte	0x04, 0x11
        /*001a*/ 	.short	(.L_23 - .L_22)
	.align		4
.L_22:
        /*001c*/ 	.word	index@($__internal_1_$__cuda_sm10x_tcgen05_guardrail_trap_phase_invalid_during_alloc)
        /*0020*/ 	.word	0x00000000


	//----- nvinfo : EIATTR_FRAME_SIZE
	.align		4
.L_23:
        /*0024*/ 	.byte	0x04, 0x11
        /*0026*/ 	.short	(.L_25 - .L_24)
	.align		4
.L_24:
        /*0028*/ 	.word	index@($__internal_0_$__cuda_sm10x_tcgen05_guardrail_trap_col_being_dealloced_not_returned_by_alloc)
        /*002c*/ 	.word	0x00000000


	//----- nvinfo : EIATTR_FRAME_SIZE
	.align		4
.L_25:
        /*0030*/ 	.byte	0x04, 0x11
        /*0032*/ 	.short	(.L_27 - .L_26)
	.align		4
.L_26:
        /*0034*/ 	.word	index@(_ZN7cutlass13device_kernelINS_4gemm6kernel13GemmUniversalIN4cute5tupleIJiiiiEEENS1_10collective13CollectiveMmaINS1_35MainloopSm100TmaUmmaWarpSpecializedILi12ELi2ELi4ENS5_IJNS4_1CILi1EEESB_SB_EEEEENS5_IJNSA_ILi128EEESE_NSA_ILi32EEEEEENS_10bfloat16_tENS5_IJlSB_lEEESH_NS5_IJSB_llEEENS4_8TiledMMAINS4_8MMA_AtomIJNS4_20SM100_MMA_F16BF16_SSISH_SH_fLi128ELi128ELNS4_4UMMA5MajorE0ELSO_1ELNSN_7ScaleInE0ELSP_0EEEEEENS4_6LayoutISC_NS5_IJNSA_ILi0EEEST_ST_EEEEENS5_IJNS4_10UnderscoreESW_SW_EEEEENS4_13SM90_TMA_LOADENS4_14ComposedLayoutINS4_7SwizzleILi2ELi4ELi3EEENS4_18smem_ptr_flag_bitsILi16EEENSS_INS5_IJNSA_ILi8EEESF_EEENS5_IJSF_SB_EEEEEEEvNS4_8identityESZ_NS10_INS11_ILi3ELi4ELi3EEES14_NSS_INS5_IJNSA_ILi64EEES15_EEENS5_IJSB_S1C_EEEEEEEvS1A_EENS_8epilogue10collective18CollectiveEpilogueINS1I_23Sm100TmaWarpSpecializedILi4ELi2ELi32ELb1ELb0EEEJSG_NS5_IJNSS_ISE_SB_EENSS_ISF_SB_EEEEESH_SI_SH_SI_NS1I_6fusion15FusionCallbacksIS1M_NS1Q_17LinearCombinationISH_fSH_fLNS_15FloatRoundStyleE2EEESG_S1P_JEEENS4_5SM1004TMEM4LOAD26SM100_TMEM_LOAD_32dp32b32xESZ_S19_NS4_39AutoVectorizingCopyWithAssumedAlignmentILi128EEENS4_14SM90_TMA_STOREES19_S21_S21_EEEvvEEEEvNT_6ParamsE)
        /*0038*/ 	.word	0x00000000


	//----- nvinfo : EIATTR_MIN_STACK_SIZE
	.align		4
.L_27:
        /*003c*/ 	.byte	0x04, 0x12
        /*003e*/ 	.short	(.L_29 - .L_28)
	.align		4
.L_28:
        /*0040*/ 	.word	index@(_ZN7cutlass13device_kernelINS_4gemm6kernel13GemmUniversalIN4cute5tupleIJiiiiEEENS1_10collective13CollectiveMmaINS1_35MainloopSm100TmaUmmaWarpSpecializedILi12ELi2ELi4ENS5_IJNS4_1CILi1EEESB_SB_EEEEENS5_IJNSA_ILi128EEESE_NSA_ILi32EEEEEENS_10bfloat16_tENS5_IJlSB_lEEESH_NS5_IJSB_llEEENS4_8TiledMMAINS4_8MMA_AtomIJNS4_20SM100_MMA_F16BF16_SSISH_SH_fLi128ELi128ELNS4_4UMMA5MajorE0ELSO_1ELNSN_7ScaleInE0ELSP_0EEEEEENS4_6LayoutISC_NS5_IJNSA_ILi0EEEST_ST_EEEEENS5_IJNS4_10UnderscoreESW_SW_EEEEENS4_13SM90_TMA_LOADENS4_14ComposedLayoutINS4_7SwizzleILi2ELi4ELi3EEENS4_18smem_ptr_flag_bitsILi16EEENSS_INS5_IJNSA_ILi8EEESF_EEENS5_IJSF_SB_EEEEEEEvNS4_8identityESZ_NS10_INS11_ILi3ELi4ELi3EEES14_NSS_INS5_IJNSA_ILi64EEES15_EEENS5_IJSB_S1C_EEEEEEEvS1A_EENS_8epilogue10collective18CollectiveEpilogueINS1I_23Sm100TmaWarpSpecializedILi4ELi2ELi32ELb1ELb0EEEJSG_NS5_IJNSS_ISE_SB_EENSS_ISF_SB_EEEEESH_SI_SH_SI_NS1I_6fusion15FusionCallbacksIS1M_NS1Q_17LinearCombinationISH_fSH_fLNS_15FloatRoundStyleE2EEESG_S1P_JEEENS4_5SM1004TMEM4LOAD26SM100_TMEM_LOAD_32dp32b32xESZ_S19_NS4_39AutoVectorizingCopyWithAssumedAlignmentILi128EEENS4_14SM90_TMA_STOREES19_S21_S21_EEEvvEEEEvNT_6ParamsE)
        /*0044*/ 	.word	0x00000000
.L_29:


//--------------------- .nv.compat                --------------------------
	.section	.nv.compat,"",@"SHT_CUDA_COMPAT_INFO"
	.align	4
        /*0000*/ 	.byte	0x02, 0x09, 0x01, 0x00, 0x02, 0x02, 0x02, 0x00, 0x02, 0x05, 0x05, 0x00, 0x03, 0x07, 0x01, 0x01
        /*0010*/ 	.byte	0x02, 0x03, 0x01, 0x00, 0x02, 0x06, 0x01, 0x00, 0x04, 0x0b, 0x08, 0x00, 0x09, 0x00, 0x00, 0x00
        /*0020*/ 	.byte	0x00, 0x00, 0x00, 0x00


//--------------------- .nv.info._ZN7cutlass13device_kernelINS_4gemm6kernel13GemmUniversalIN4cute5tupleIJiiiiEEENS1_10collective13CollectiveMmaINS1_35MainloopSm100TmaUmmaWarpSpecializedILi12ELi2ELi4ENS5_IJNS4_1CILi1EEESB_SB_EEEEENS5_IJNSA_ILi128EEESE_NSA_ILi32EEEEEENS_10bfloat16_tENS5_IJlSB_lEEESH_NS5_IJSB_llEEENS4_8TiledMMAINS4_8MMA_AtomIJNS4_20SM100_MMA_F16BF16_SSISH_SH_fLi128ELi128ELNS4_4UMMA5MajorE0ELSO_1ELNSN_7ScaleInE0ELSP_0EEEEEENS4_6LayoutISC_NS5_IJNSA_ILi0EEEST_ST_EEEEENS5_IJNS4_10UnderscoreESW_SW_EEEEENS4_13SM90_TMA_LOADENS4_14ComposedLayoutINS4_7SwizzleILi2ELi4ELi3EEENS4_18smem_ptr_flag_bitsILi16EEENSS_INS5_IJNSA_ILi8EEESF_EEENS5_IJSF_SB_EEEEEEEvNS4_8identityESZ_NS10_INS11_ILi3ELi4ELi3EEES14_NSS_INS5_IJNSA_ILi64EEES15_EEENS5_IJSB_S1C_EEEEEEEvS1A_EENS_8epilogue10collective18CollectiveEpilogueINS1I_23Sm100TmaWarpSpecializedILi4ELi2ELi32ELb1ELb0EEEJSG_NS5_IJNSS_ISE_SB_EENSS_ISF_SB_EEEEESH_SI_SH_SI_NS1I_6fusion15FusionCallbacksIS1M_NS1Q_17LinearCombinationISH_fSH_fLNS_15FloatRoundStyleE2EEESG_S1P_JEEENS4_5SM1004TMEM4LOAD26SM100_TMEM_LOAD_32dp32b32xESZ_S19_NS4_39AutoVectorizingCopyWithAssumedAlignmentILi128EEENS4_14SM90_TMA_STOREES19_S21_S21_EEEvvEEEEvNT_6ParamsE --------------------------
	.section	.nv.info._ZN7cutlass13device_kernelINS_4gemm6kernel13GemmUniversalIN4cute5tupleIJiiiiEEENS1_10collective13CollectiveMmaINS1_35MainloopSm100TmaUmmaWarpSpecializedILi12ELi2ELi4ENS5_IJNS4_1CILi1EEESB_SB_EEEEENS5_IJNSA_ILi128EEESE_NSA_ILi32EEEEEENS_10bfloat16_tENS5_IJlSB_lEEESH_NS5_IJSB_llEEENS4_8TiledMMAINS4_8MMA_AtomIJNS4_20SM100_MMA_F16BF16_SSISH_SH_fLi128ELi128ELNS4_4UMMA5MajorE0ELSO_1ELNSN_7ScaleInE0ELSP_0EEEEEENS4_6LayoutISC_NS5_IJNSA_ILi0EEEST_ST_EEEEENS5_IJNS4_10UnderscoreESW_SW_EEEEENS4_13SM90_TMA_LOADENS4_14ComposedLayoutINS4_7SwizzleILi2ELi4ELi3EEENS4_18smem_ptr_flag_bitsILi16EEENSS_INS5_IJNSA_ILi8EEESF_EEENS5_IJSF_SB_EEEEEEEvNS4_8identityESZ_NS10_INS11_ILi3ELi4ELi3EEES14_NSS_INS5_IJNSA_ILi64EEES15_EEENS5_IJSB_S1C_EEEEEEEvS1A_EENS_8epilogue10collective18CollectiveEpilogueINS1I_23Sm100TmaWarpSpecializedILi4ELi2ELi32ELb1ELb0EEEJSG_NS5_IJNSS_ISE_SB_EENSS_ISF_SB_EEEEESH_SI_SH_SI_NS1I_6fusion15FusionCallbacksIS1M_NS1Q_17LinearCombinationISH_fSH_fLNS_15FloatRoundStyleE2EEESG_S1P_JEEENS4_5SM1004TMEM4LOAD26SM100_TMEM_LOAD_32dp32b32xESZ_S19_NS4_39AutoVectorizingCopyWithAssumedAlignmentILi128EEENS4_14SM90_TMA_STOREES19_S21_S21_EEEvvEEEEvNT_6ParamsE,"",@"SHT_CUDA_INFO"
	.sectionflags	@""
	.align	4


	//----- nvinfo : EIATTR_CUDA_API_VERSION
	.align		4
        /*0000*/ 	.byte	0x04, 0x37
        /*0002*/ 	.short	(.L_31 - .L_30)
.L_30:
        /*0004*/ 	.word	0x00000082


	//----- nvinfo : EIATTR_KPARAM_INFO
	.align		4
.L_31:
        /*0008*/ 	.byte	0x04, 0x17
        /*000a*/ 	.short	(.L_33 - .L_32)
.L_32:
        /*000c*/ 	.word	0x00000000
        /*0010*/ 	.short	0x0000
        /*0012*/ 	.short	0x0000
        /*0014*/ 	.byte	0x00, 0xf0, 0x01, 0x20


	//----- nvinfo : EIATTR_AT_ENTRY_FRAGMENTS
	.align		4
.L_33:
        /*0018*/ 	.byte	0x04, 0x4f
        /*001a*/ 	.short	(.L_35 - .L_34)


	//   ....[0]....
.L_34:
        /*001c*/ 	.word	0x00000006


	//----- nvinfo : EIATTR_RESERVED_SMEM_USED
	.align		4
.L_35:
        /*0020*/ 	.byte	0x01, 0x41
	.zero		2


	//----- nvinfo : EIATTR_SPARSE_MMA_MASK
	.align		4
        /*0024*/ 	.byte	0x03, 0x50
        /*0026*/ 	.short	0x0000


	//----- nvinfo : EIATTR_TCGEN05_1CTA_USED
	.align		4
        /*0028*/ 	.byte	0x01, 0x51
	.zero		2


	//----- nvinfo : EIATTR_MAXREG_COUNT
	.align		4
        /*002c*/ 	.byte	0x03, 0x1b
        /*002e*/ 	.short	0x00ff


	//----- nvinfo : EIATTR_NUM_BARRIERS
	.align		4
        /*0030*/ 	.byte	0x02, 0x4c
        /*0032*/ 	.byte	0x07
	.zero		1


	//----- nvinfo : EIATTR_EXTERNS
	.align		4
        /*0034*/ 	.byte	0x04, 0x0f
        /*0036*/ 	.short	(.L_37 - .L_36)


	//   ....[0]....
	.align		4
.L_36:
        /*0038*/ 	.word	index@(__assertfail)


	//----- nvinfo : EIATTR_MERCURY_ISA_VERSION
	.align		4
.L_37:
        /*003c*/ 	.byte	0x03, 0x5f
        /*003e*/ 	.short	0x0101


	//----- nvinfo : EIATTR_INT_WARP_WIDE_INSTR_OFFSETS
	.align		4
        /*0040*/ 	.byte	0x04, 0x31
        /*0042*/ 	.short	(.L_39 - .L_38)


	//   ....[0]....
.L_38:
        /*0044*/ 	.word	0x00001fb0


	//   ....[1]....
        /*0048*/ 	.word	0x00003d90


	//   ....[2]....
        /*004c*/ 	.word	0x00003dc0


	//   ....[3]....
        /*0050*/ 	.word	0x00003e10


	//   ....[4]....
        /*0054*/ 	.word	0x00004730


	//   ....[5]....
        /*0058*/ 	.word	0x00004790


	//   ....[6]....
        /*005c*/ 	.word	0x00004870


	//   ....[7]....
        /*0060*/ 	.word	0x000048e0


	//   ....[8]....
        /*0064*/ 	.word	0x000049f0


	//   ....[9]....
        /*0068*/ 	.word	0x00004a80


	//   ....[10]....
        /*006c*/ 	.word	0x00004c50


	//   ....[11]....
        /*0070*/ 	.word	0x00004db0


	//----- nvinfo : EIATTR_COOP_GROUP_MASK_REGIDS
	.align		4
.L_39:
        /*0074*/ 	.byte	0x04, 0x29
        /*0076*/ 	.short	(.L_41 - .L_40)


	//   ....[0]....
.L_40:
        /*0078*/ 	.word	0xffffffff


	//   ....[1]....
        /*007c*/ 	.word	0xffffffff


	//   ....[2]....
        /*0080*/ 	.word	0xffffffff


	//   ....[3]....
        /*0084*/ 	.word	0xffffffff


	//   ....[4]....
        /*0088*/ 	.word	0xffffffff


	//   ....[5]....
        /*008c*/ 	.word	0xffffffff


	//   ....[6]....
        /*0090*/ 	.word	0xffffffff


	//   ....[7]....
        /*0094*/ 	.word	0xffffffff


	//   ....[8]....
        /*0098*/ 	.word	0xffffffff


	//   ....[9]....
        /*009c*/ 	.word	0xffffffff


	//   ....[10]....
        /*00a0*/ 	.word	0xffffffff


	//   ....[11]....
        /*00a4*/ 	.word	0xffffffff


	//   ....[12]....
        /*00a8*/ 	.word	0xffffffff


	//----- nvinfo : EIATTR_COOP_GROUP_INSTR_OFFSETS
	.align		4
.L_41:
        /*00ac*/ 	.byte	0x04, 0x28
        /*00ae*/ 	.short	(.L_43 - .L_42)


	//   ....[0]....
.L_42:
        /*00b0*/ 	.word	0x00000090


	//   ....[1]....
        /*00b4*/ 	.word	0x000004d0


	//   ....[2]....
        /*00b8*/ 	.word	0x00000770


	//   ....[3]....
        /*00bc*/ 	.word	0x00000910


	//   ....[4]....
        /*00c0*/ 	.word	0x00000a10


	//   ....[5]....
        /*00c4*/ 	.word	0x00000b80


	//   ....[6]....
        /*00c8*/ 	.word	0x00000d20


	//   ....[7]....
        /*00cc*/ 	.word	0x00001e90


	//   ....[8]....
        /*00d0*/ 	.word	0x000030f0


	//   ....[9]....
        /*00d4*/ 	.word	0x00003300


	//   ....[10]....
        /*00d8*/ 	.word	0x00003330


	//   ....[11]....
        /*00dc*/ 	.word	0x00003c80


	//   ....[12]....
        /*00e0*/ 	.word	0x00003eb0


	//----- nvinfo : EIATTR_VRC_CTA_INIT_COUNT
	.align		4
.L_43:
        /*00e4*/ 	.byte	0x02, 0x4a
        /*00e6*/ 	.byte	0x80
	.zero		1


	//----- nvinfo : EIATTR_SYSCALL_OFFSETS
	.align		4
        /*00e8*/ 	.byte	0x04, 0x46
        /*00ea*/ 	.short	(.L_45 - .L_44)


	//   ....[0]....
.L_44:
        /*00ec*/ 	.word	0x00005830


	//   ....[1]....
        /*00f0*/ 	.word	0x00005920


	//   ....[2]....
        /*00f4*/ 	.word	0x00006090


	//   ....[3]....
        /*00f8*/ 	.word	0x00006d10


	//   ....[4]....
        /*00fc*/ 	.word	0x00007960


	//   ....[5]....
        /*0100*/ 	.word	0x000085b0


	//----- nvinfo : EIATTR_MBARRIER_INSTR_OFFSETS
	.align		4
.L_45:
        /*0104*/ 	.byte	0x04, 0x39
        /*0106*/ 	.short	(.L_47 - .L_46)


	//   ....[0]....
.L_46:
        /*0108*/ 	.word	0x000005d0
        /*010c*/ 	.word	0x000000ff
        /*0110*/ 	.word	0x00000000
        /*0114*/ 	.short	0x0100
        /*0116*/ 	.byte	0x05
	.zero		1


	//   ....[1]....
        /*0118*/ 	.word	0x000005e0
        /*011c*/ 	.word	0x000000ff
        /*0120*/ 	.word	0x00000060
        /*0124*/ 	.short	0x0100
        /*0126*/ 	.byte	0x05
	.zero		1


	//   ....[2]....
        /*0128*/ 	.word	0x000005f0
        /*012c*/ 	.word	0x000000ff
        /*0130*/ 	.word	0x00000008
        /*0134*/ 	.short	0x0100
        /*0136*/ 	.byte	0x05
	.zero		1


	//   ....[3]....
        /*0138*/ 	.word	0x00000600
        /*013c*/ 	.word	0x000000ff
        /*0140*/ 	.word	0x00000068
        /*0144*/ 	.short	0x0100
        /*0146*/ 	.byte	0x05
	.zero		1


	//   ....[4]....
        /*0148*/ 	.word	0x00000610
        /*014c*/ 	.word	0x000000ff
        /*0150*/ 	.word	0x00000010
        /*0154*/ 	.short	0x0100
        /*0156*/ 	.byte	0x05
	.zero		1


	//   ....[5]....
        /*0158*/ 	.word	0x00000620
        /*015c*/ 	.word	0x000000ff
        /*0160*/ 	.word	0x00000070
        /*0164*/ 	.short	0x0100
        /*0166*/ 	.byte	0x05
	.zero		1


	//   ....[6]....
        /*0168*/ 	.word	0x00000630
        /*016c*/ 	.word	0x000000ff
        /*0170*/ 	.word	0x00000018
        /*0174*/ 	.short	0x0100
        /*0176*/ 	.byte	0x05
	.zero		1


	//   ....[7]....
        /*0178*/ 	.word	0x00000640
        /*017c*/ 	.word	0x000000ff
        /*0180*/ 	.word	0x00000078
        /*0184*/ 	.short	0x0100
        /*0186*/ 	.byte	0x05
	.zero		1


	//   ....[8]....
        /*0188*/ 	.word	0x00000650
        /*018c*/ 	.word	0x000000ff
        /*0190*/ 	.word	0x00000020
        /*0194*/ 	.short	0x0100
        /*0196*/ 	.byte	0x05
	.zero		1


	//   ....[9]....
        /*0198*/ 	.word	0x00000660
        /*019c*/ 	.word	0x000000ff
        /*01a0*/ 	.word	0x00000080
        /*01a4*/ 	.short	0x0100
        /*01a6*/ 	.byte	0x05
	.zero		1


	//   ....[10]....
        /*01a8*/ 	.word	0x00000670
        /*01ac*/ 	.word	0x000000ff
        /*01b0*/ 	.word	0x00000028
        /*01b4*/ 	.short	0x0100
        /*01b6*/ 	.byte	0x05
	.zero		1


	//   ....[11]....
        /*01b8*/ 	.word	0x00000680
        /*01bc*/ 	.word	0x000000ff
        /*01c0*/ 	.word	0x00000088
        /*01c4*/ 	.short	0x0100
        /*01c6*/ 	.byte	0x05
	.zero		1


	//   ....[12]....
        /*01c8*/ 	.word	0x00000690
        /*01cc*/ 	.word	0x000000ff
        /*01d0*/ 	.word	0x00000030
        /*01d4*/ 	.short	0x0100
        /*01d6*/ 	.byte	0x05
	.zero		1


	//   ....[13]....
        /*01d8*/ 	.word	0x000006a0
        /*01dc*/ 	.word	0x000000ff
        /*01e0*/ 	.word	0x00000090
        /*01e4*/ 	.short	0x0100
        /*01e6*/ 	.byte	0x05
	.zero		1


	//   ....[14]....
        /*01e8*/ 	.word	0x000006b0
        /*01ec*/ 	.word	0x000000ff
        /*01f0*/ 	.word	0x00000038
        /*01f4*/ 	.short	0x0100
        /*01f6*/ 	.byte	0x05
	.zero		1


	//   ....[15]....
        /*01f8*/ 	.word	0x000006c0
        /*01fc*/ 	.word	0x000000ff
        /*0200*/ 	.word	0x00000098
        /*0204*/ 	.short	0x0100
        /*0206*/ 	.byte	0x05
	.zero		1


	//   ....[16]....
        /*0208*/ 	.word	0x000006d0
        /*020c*/ 	.word	0x000000ff
        /*0210*/ 	.word	0x00000040
        /*0214*/ 	.short	0x0100
        /*0216*/ 	.byte	0x05
	.zero		1


	//   ....[17]....
        /*0218*/ 	.word	0x000006e0
        /*021c*/ 	.word	0x000000ff
        /*0220*/ 	.word	0x000000a0
        /*0224*/ 	.short	0x0100
        /*0226*/ 	.byte	0x05
	.zero		1


	//   ....[18]....
        /*0228*/ 	.word	0x000006f0
        /*022c*/ 	.word	0x000000ff
        /*0230*/ 	.word	0x00000048
        /*0234*/ 	.short	0x0100
        /*0236*/ 	.byte	0x05
	.zero		1


	//   ....[19]....
        /*0238*/ 	.word	0x00000700
        /*023c*/ 	.word	0x000000ff
        /*0240*/ 	.word	0x000000a8
        /*0244*/ 	.short	0x0100
        /*0246*/ 	.byte	0x05
	.zero		1


	//   ....[20]....
        /*0248*/ 	.word	0x00000710
        /*024c*/ 	.word	0x000000ff
        /*0250*/ 	.word	0x00000050
        /*0254*/ 	.short	0x0100
        /*0256*/ 	.byte	0x05
	.zero		1


	//   ....[21]....
        /*0258*/ 	.word	0x00000720
        /*025c*/ 	.word	0x000000ff
        /*0260*/ 	.word	0x000000b0
        /*0264*/ 	.short	0x0100
        /*0266*/ 	.byte	0x05
	.zero		1


	//   ....[22]....
        /*0268*/ 	.word	0x00000730
        /*026c*/ 	.word	0x000000ff
        /*0270*/ 	.word	0x00000058
        /*0274*/ 	.short	0x0100
        /*0276*/ 	.byte	0x05
	.zero		1


	//   ....[23]....
        /*0278*/ 	.word	0x00000740
        /*027c*/ 	.word	0x000000ff
        /*0280*/ 	.word	0x000000b8
        /*0284*/ 	.short	0x0100
        /*0286*/ 	.byte	0x05
	.zero		1


	//   ....[24]....
        /*0288*/ 	.word	0x00000880
        /*028c*/ 	.word	0x000000ff
        /*0290*/ 	.word	0x000000c0
        /*0294*/ 	.short	0x0100
        /*0296*/ 	.byte	0x07
	.zero		1


	//   ....[25]....
        /*0298*/ 	.word	0x00000890
        /*029c*/ 	.word	0x000000ff
        /*02a0*/ 	.word	0x000000e0
        /*02a4*/ 	.short	0x0100
        /*02a6*/ 	.byte	0x07
	.zero		1


	//   ....[26]....
        /*02a8*/ 	.word	0x000008a0
        /*02ac*/ 	.word	0x000000ff
        /*02b0*/ 	.word	0x000000c8
        /*02b4*/ 	.short	0x0100
        /*02b6*/ 	.byte	0x07
	.zero		1


	//   ....[27]....
        /*02b8*/ 	.word	0x000008b0
        /*02bc*/ 	.word	0x000000ff
        /*02c0*/ 	.word	0x000000e8
        /*02c4*/ 	.short	0x0100
        /*02c6*/ 	.byte	0x07
	.zero		1


	//   ....[28]....
        /*02c8*/ 	.word	0x000008c0
        /*02cc*/ 	.word	0x000000ff
        /*02d0*/ 	.word	0x000000d0
        /*02d4*/ 	.short	0x0100
        /*02d6*/ 	.byte	0x07
	.zero		1


	//   ....[29]....
        /*02d8*/ 	.word	0x000008d0
        /*02dc*/ 	.word	0x000000ff
        /*02e0*/ 	.word	0x000000f0
        /*02e4*/ 	.short	0x0100
        /*02e6*/ 	.byte	0x07
	.zero		1


	//   ....[30]....
        /*02e8*/ 	.word	0x000008e0
        /*02ec*/ 	.word	0x000000ff
        /*02f0*/ 	.word	0x000000d8
        /*02f4*/ 	.short	0x0100
        /*02f6*/ 	.byte	0x07
	.zero		1


	//   ....[31]....
        /*02f8*/ 	.word	0x000008f0
        /*02fc*/ 	.word	0x000000ff
        /*0300*/ 	.word	0x000000f8
        /*0304*/ 	.short	0x0100
        /*0306*/ 	.byte	0x07
	.zero		1


	//   ....[32]....
        /*0308*/ 	.word	0x000009e0
        /*030c*/ 	.word	0x000000ff
        /*0310*/ 	.word	0x00000100
        /*0314*/ 	.short	0x0100
        /*0316*/ 	.byte	0x05
	.zero		1


	//   ....[33]....
        /*0318*/ 	.word	0x000009f0
        /*031c*/ 	.word	0x000000ff
        /*0320*/ 	.word	0x00000108
        /*0324*/ 	.short	0x0100
        /*0326*/ 	.byte	0x05
	.zero		1


	//   ....[34]....
        /*0328*/ 	.word	0x00000b30
        /*032c*/ 	.word	0x000000ff
        /*0330*/ 	.word	0x00000110
        /*0334*/ 	.short	0x0100
        /*0336*/ 	.byte	0x05
	.zero		1


	//   ....[35]....
        /*0338*/ 	.word	0x00000b40
        /*033c*/ 	.word	0x000000ff
        /*0340*/ 	.word	0x00000120
        /*0344*/ 	.short	0x0100
        /*0346*/ 	.byte	0x05
	.zero		1


	//   ....[36]....
        /*0348*/ 	.word	0x00000b50
        /*034c*/ 	.word	0x000000ff
        /*0350*/ 	.word	0x00000118
        /*0354*/ 	.short	0x0100
        /*0356*/ 	.byte	0x05
	.zero		1


	//   ....[37]....
        /*0358*/ 	.word	0x00000b60
        /*035c*/ 	.word	0x000000ff
        /*0360*/ 	.word	0x00000128
        /*0364*/ 	.short	0x0100
        /*0366*/ 	.byte	0x05
	.zero		1


	//   ....[38]....
        /*0368*/ 	.word	0x00000c90
        /*036c*/ 	.word	0x000000ff
        /*0370*/ 	.word	0x00000130
        /*0374*/ 	.short	0x0100
        /*0376*/ 	.byte	0x07
	.zero		1


	//   ....[39]....
        /*0378*/ 	.word	0x00000ca0
        /*037c*/ 	.word	0x000000ff
        /*0380*/ 	.word	0x00000150
        /*0384*/ 	.short	0x0100
        /*0386*/ 	.byte	0x07
	.zero		1


	//   ....[40]....
        /*0388*/ 	.word	0x00000cb0
        /*038c*/ 	.word	0x000000ff
        /*0390*/ 	.word	0x00000138
        /*0394*/ 	.short	0x0100
        /*0396*/ 	.byte	0x07
	.zero		1


	//   ....[41]....
        /*0398*/ 	.word	0x00000cc0
        /*039c*/ 	.word	0x000000ff
        /*03a0*/ 	.word	0x00000158
        /*03a4*/ 	.short	0x0100
        /*03a6*/ 	.byte	0x07
	.zero		1


	//   ....[42]....
        /*03a8*/ 	.word	0x00000cd0
        /*03ac*/ 	.word	0x000000ff
        /*03b0*/ 	.word	0x00000140
        /*03b4*/ 	.short	0x0100
        /*03b6*/ 	.byte	0x07
	.zero		1


	//   ....[43]....
        /*03b8*/ 	.word	0x00000ce0
        /*03bc*/ 	.word	0x000000ff
        /*03c0*/ 	.word	0x00000160
        /*03c4*/ 	.short	0x0100
        /*03c6*/ 	.byte	0x07
	.zero		1


	//   ....[44]....
        /*03c8*/ 	.word	0x00000cf0
        /*03cc*/ 	.word	0x000000ff
        /*03d0*/ 	.word	0x00000148
        /*03d4*/ 	.short	0x0100
        /*03d6*/ 	.byte	0x07
	.zero		1


	//   ....[45]....
        /*03d8*/ 	.word	0x00000d00
        /*03dc*/ 	.word	0x000000ff
        /*03e0*/ 	.word	0x00000168
        /*03e4*/ 	.short	0x0100
        /*03e6*/ 	.byte	0x07
	.zero		1


	//   ....[46]....
        /*03e8*/ 	.word	0x00000df0
        /*03ec*/ 	.word	0x000000ff
        /*03f0*/ 	.word	0x00000170
        /*03f4*/ 	.short	0x0100
        /*03f6*/ 	.byte	0x05
	.zero		1


	//   ....[47]....
        /*03f8*/ 	.word	0x00000e00
        /*03fc*/ 	.word	0x000000ff
        /*0400*/ 	.word	0x00000180
        /*0404*/ 	.short	0x0100
        /*0406*/ 	.byte	0x05
	.zero		1


	//   ....[48]....
        /*0408*/ 	.word	0x00000e10
        /*040c*/ 	.word	0x000000ff
        /*0410*/ 	.word	0x00000178
        /*0414*/ 	.short	0x0100
        /*0416*/ 	.byte	0x05
	.zero		1


	//   ....[49]....
        /*0418*/ 	.word	0x00000e20
        /*041c*/ 	.word	0x000000ff
        /*0420*/ 	.word	0x00000188
        /*0424*/ 	.short	0x0100
        /*0426*/ 	.byte	0x05
	.zero		1


	//   ....[50]....
        /*0428*/ 	.word	0x000016f0
        /*042c*/ 	.word	0x00000002
        /*0430*/ 	.word	0x00000180
        /*0434*/ 	.short	0x010a
        /*0436*/ 	.byte	0xff
	.zero		1


	//   ....[51]....
        /*0438*/ 	.word	0x00001720
        /*043c*/ 	.word	0x00000002
        /*0440*/ 	.word	0x00000170
        /*0444*/ 	.short	0x0101
        /*0446*/ 	.byte	0xff
	.zero		1


	//   ....[52]....
        /*0448*/ 	.word	0x000017f0
        /*044c*/ 	.word	0x000000ff
        /*0450*/ 	.word	0x00000060
        /*0454*/ 	.short	0x010a
        /*0456*/ 	.byte	0x08
	.zero		1


	//   ....[53]....
        /*0458*/ 	.word	0x000018a0
        /*045c*/ 	.word	0x000000ff
        /*0460*/ 	.word	0x00000060
        /*0464*/ 	.short	0x010a
        /*0466*/ 	.byte	0x21
	.zero		1


	//   ....[54]....
        /*0468*/ 	.word	0x00001a00
        /*046c*/ 	.word	0x000000ff
        /*0470*/ 	.word	0x00000060
        /*0474*/ 	.short	0x010a
        /*0476*/ 	.byte	0x08
	.zero		1


	//   ....[55]....
        /*0478*/ 	.word	0x00001b40
        /*047c*/ 	.word	0x000000ff
        /*0480*/ 	.word	0x00000108
        /*0484*/ 	.short	0x0101
        /*0486*/ 	.byte	0x04
	.zero		1


	//   ....[56]....
        /*0488*/ 	.word	0x00001b60
        /*048c*/ 	.word	0x000000ff
        /*0490*/ 	.word	0x00000060
        /*0494*/ 	.short	0x010a
        /*0496*/ 	.byte	0x08
	.zero		1


	//   ....[57]....
        /*0498*/ 	.word	0x00001bf0
        /*049c*/ 	.word	0x000000ff
        /*04a0*/ 	.word	0x00000060
        /*04a4*/ 	.short	0x010a
        /*04a6*/ 	.byte	0x19
	.zero		1


	//   ....[58]....
        /*04a8*/ 	.word	0x00001d50
        /*04ac*/ 	.word	0x000000ff
        /*04b0*/ 	.word	0x00000060
        /*04b4*/ 	.short	0x010a
        /*04b6*/ 	.byte	0x08
	.zero		1


	//   ....[59]....
        /*04b8*/ 	.word	0x00001ec0
        /*04bc*/ 	.word	0x00000002
        /*04c0*/ 	.word	0x00000110
        /*04c4*/ 	.short	0x010a
        /*04c6*/ 	.byte	0xff
	.zero		1


	//   ....[60]....
        /*04c8*/ 	.word	0x00001f80
        /*04cc*/ 	.word	0x00000002
        /*04d0*/ 	.word	0x00000000
        /*04d4*/ 	.short	0x0101
        /*04d6*/ 	.byte	0xff
	.zero		1


	//   ....[61]....
        /*04d8*/ 	.word	0x000024e0
        /*04dc*/ 	.word	0x000000ff
        /*04e0*/ 	.word	0x00000000
        /*04e4*/ 	.short	0x010a
        /*04e6*/ 	.byte	0x05
	.zero		1


	//   ....[62]....
        /*04e8*/ 	.word	0x00002570
        /*04ec*/ 	.word	0x000000ff
        /*04f0*/ 	.word	0x00000000
        /*04f4*/ 	.short	0x010a
        /*04f6*/ 	.byte	0x05
	.zero		1


	//   ....[63]....
        /*04f8*/ 	.word	0x00002600
        /*04fc*/ 	.word	0x000000ff
        /*0500*/ 	.word	0x00000000
        /*0504*/ 	.short	0x010a
        /*0506*/ 	.byte	0x05
	.zero		1


	//   ....[64]....
        /*0508*/ 	.word	0x00002690
        /*050c*/ 	.word	0x000000ff
        /*0510*/ 	.word	0x00000000
        /*0514*/ 	.short	0x010a
        /*0516*/ 	.byte	0x05
	.zero		1


	//   ....[65]....
        /*0518*/ 	.word	0x00002720
        /*051c*/ 	.word	0x000000ff
        /*0520*/ 	.word	0x00000000
        /*0524*/ 	.short	0x010a
        /*0526*/ 	.byte	0x05
	.zero		1


	//   ....[66]....
        /*0528*/ 	.word	0x000027b0
        /*052c*/ 	.word	0x000000ff
        /*0530*/ 	.word	0x00000000
        /*0534*/ 	.short	0x010a
        /*0536*/ 	.byte	0x05
	.zero		1


	//   ....[67]....
        /*0538*/ 	.word	0x00002840
        /*053c*/ 	.word	0x000000ff
        /*0540*/ 	.word	0x00000000
        /*0544*/ 	.short	0x010a
        /*0546*/ 	.byte	0x05
	.zero		1


	//   ....[68]....
        /*0548*/ 	.word	0x000028d0
        /*054c*/ 	.word	0x000000ff
        /*0550*/ 	.word	0x00000000
        /*0554*/ 	.short	0x010a
        /*0556*/ 	.byte	0x05
	.zero		1


	//   ....[69]....
        /*0558*/ 	.word	0x00002960
        /*055c*/ 	.word	0x000000ff
        /*0560*/ 	.word	0x00000000
        /*0564*/ 	.short	0x010a
        /*0566*/ 	.byte	0x05
	.zero		1


	//   ....[70]....
        /*0568*/ 	.word	0x000029f0
        /*056c*/ 	.word	0x000000ff
        /*0570*/ 	.word	0x00000000
        /*0574*/ 	.short	0x010a
        /*0576*/ 	.byte	0x05
	.zero		1


	//   ....[71]....
        /*0578*/ 	.word	0x00002a80
        /*057c*/ 	.word	0x000000ff
        /*0580*/ 	.word	0x00000000
        /*0584*/ 	.short	0x010a
        /*0586*/ 	.byte	0x05
	.zero		1


	//   ....[72]....
        /*0588*/ 	.word	0x00002b20
        /*058c*/ 	.word	0x00000000
        /*0590*/ 	.word	0x00000000
        /*0594*/ 	.short	0x010a
        /*0596*/ 	.byte	0xff
	.zero		1


	//   ....[73]....
        /*0598*/ 	.word	0x00002c40
        /*059c*/ 	.word	0x00000000
        /*05a0*/ 	.word	0x00000170
        /*05a4*/ 	.short	0x010a
        /*05a6*/ 	.byte	0xff
	.zero		1


	//   ....[74]....
        /*05a8*/ 	.word	0x00002cb0
        /*05ac*/ 	.word	0x00000000
        /*05b0*/ 	.word	0x00000000
        /*05b4*/ 	.short	0x0101
        /*05b6*/ 	.byte	0xff
	.zero		1


	//   ....[75]....
        /*05b8*/ 	.word	0x00002cd0
        /*05bc*/ 	.word	0x000000ff
        /*05c0*/ 	.word	0x00000120
        /*05c4*/ 	.short	0x010a
        /*05c6*/ 	.byte	0x05
	.zero		1


	//   ....[76]....
        /*05c8*/ 	.word	0x00002df0
        /*05cc*/ 	.word	0x00000000
        /*05d0*/ 	.word	0x00000110
        /*05d4*/ 	.short	0x010a
        /*05d6*/ 	.byte	0xff
	.zero		1


	//   ....[77]....
        /*05d8*/ 	.word	0x00002ef0
        /*05dc*/ 	.word	0x00000000
        /*05e0*/ 	.word	0x00000000
        /*05e4*/ 	.short	0x0101
        /*05e6*/ 	.byte	0xff
	.zero		1


	//   ....[78]....
        /*05e8*/ 	.word	0x00002f80
        /*05ec*/ 	.word	0x000000ff
        /*05f0*/ 	.word	0x00000120
        /*05f4*/ 	.short	0x0106
        /*05f6*/ 	.byte	0x05
	.zero		1


	//   ....[79]....
        /*05f8*/ 	.word	0x00002fa0
        /*05fc*/ 	.word	0x000000ff
        /*0600*/ 	.word	0x00000120
        /*0604*/ 	.short	0x010a
        /*0606*/ 	.byte	0x05
	.zero		1


	//   ....[80]....
        /*0608*/ 	.word	0x00003030
        /*060c*/ 	.word	0x000000ff
        /*0610*/ 	.word	0x00000120
        /*0614*/ 	.short	0x0106
        /*0616*/ 	.byte	0x04
	.zero		1


	//   ....[81]....
        /*0618*/ 	.word	0x00003070
        /*061c*/ 	.word	0x00000000
        /*0620*/ 	.word	0x00000120
        /*0624*/ 	.short	0x010a
        /*0626*/ 	.byte	0xff
	.zero		1


	//   ....[82]....
        /*0628*/ 	.word	0x00003570
        /*062c*/ 	.word	0x00000000
        /*0630*/ 	.word	0x00000110
        /*0634*/ 	.short	0x010a
        /*0636*/ 	.byte	0xff
	.zero		1


	//   ....[83]....
        /*0638*/ 	.word	0x00003680
        /*063c*/ 	.word	0x00000003
        /*0640*/ 	.word	0x00000000
        /*0644*/ 	.short	0x0101
        /*0646*/ 	.byte	0xff
	.zero		1


	//   ....[84]....
        /*0648*/ 	.word	0x00003690
        /*064c*/ 	.word	0x000000ff
        /*0650*/ 	.word	0x00000000
        /*0654*/ 	.short	0x010a
        /*0656*/ 	.byte	0x04
	.zero		1


	//   ....[85]....
        /*0658*/ 	.word	0x000036b0
        /*065c*/ 	.word	0x000000ff
        /*0660*/ 	.word	0x00000150
        /*0664*/ 	.short	0x010a
        /*0666*/ 	.byte	0x08
	.zero		1


	//   ....[86]....
        /*0668*/ 	.word	0x00003780
        /*066c*/ 	.word	0x000000ff
        /*0670*/ 	.word	0x00000000
        /*0674*/ 	.short	0x010a
        /*0676*/ 	.byte	0x07
	.zero		1


	//   ....[87]....
        /*0678*/ 	.word	0x000038c0
        /*067c*/ 	.word	0x000000ff
        /*0680*/ 	.word	0x00000000
        /*0684*/ 	.short	0x010a
        /*0686*/ 	.byte	0x04
	.zero		1


	//   ....[88]....
        /*0688*/ 	.word	0x00003ab0
        /*068c*/ 	.word	0x000000ff
        /*0690*/ 	.word	0x00000000
        /*0694*/ 	.short	0x010a
        /*0696*/ 	.byte	0x05
	.zero		1


	//   ....[89]....
        /*0698*/ 	.word	0x00003b40
        /*069c*/ 	.word	0x000000ff
        /*06a0*/ 	.word	0x00000000
        /*06a4*/ 	.short	0x010a
        /*06a6*/ 	.byte	0x05
	.zero		1


	//   ....[90]....
        /*06a8*/ 	.word	0x00003bd0
        /*06ac*/ 	.word	0x000000ff
        /*06b0*/ 	.word	0x00000000
        /*06b4*/ 	.short	0x010a
        /*06b6*/ 	.byte	0x05
	.zero		1


	//   ....[91]....
        /*06b8*/ 	.word	0x00003c60
        /*06bc*/ 	.word	0x000000ff
        /*06c0*/ 	.word	0x00000000
        /*06c4*/ 	.short	0x010a
        /*06c6*/ 	.byte	0x07
	.zero		1


	//   ....[92]....
        /*06c8*/ 	.word	0x000040e0
        /*06cc*/ 	.word	0x00000000
        /*06d0*/ 	.word	0x00000110
        /*06d4*/ 	.short	0x010a
        /*06d6*/ 	.byte	0xff
	.zero		1


	//   ....[93]....
        /*06d8*/ 	.word	0x000041a0
        /*06dc*/ 	.word	0x00000000
        /*06e0*/ 	.word	0x00000000
        /*06e4*/ 	.short	0x0101
        /*06e6*/ 	.byte	0xff
	.zero		1


	//   ....[94]....
        /*06e8*/ 	.word	0x000044c0
        /*06ec*/ 	.word	0x000000ff
        /*06f0*/ 	.word	0x00000108
        /*06f4*/ 	.short	0x010a
        /*06f6*/ 	.byte	0x07
	.zero		1


	//   ....[95]....
        /*06f8*/ 	.word	0x000046b0
        /*06fc*/ 	.word	0x000000ff
        /*0700*/ 	.word	0x000000e0
        /*0704*/ 	.short	0x010a
        /*0706*/ 	.byte	0x07
	.zero		1


	//   ....[96]....
        /*0708*/ 	.word	0x00004820
        /*070c*/ 	.word	0x000000ff
        /*0710*/ 	.word	0x000000c0
        /*0714*/ 	.short	0x010b
        /*0716*/ 	.byte	0x07
	.zero		1


	//   ....[97]....
        /*0718*/ 	.word	0x00004830
        /*071c*/ 	.word	0x000000ff
        /*0720*/ 	.word	0x00000000
        /*0724*/ 	.short	0x0101
        /*0726*/ 	.byte	0x08
	.zero		1


	//   ....[98]....
        /*0728*/ 	.word	0x00004840
        /*072c*/ 	.word	0x000000ff
        /*0730*/ 	.word	0x000000e8
        /*0734*/ 	.short	0x010a
        /*0736*/ 	.byte	0x07
	.zero		1


	//   ....[99]....
        /*0738*/ 	.word	0x00004990
        /*073c*/ 	.word	0x000000ff
        /*0740*/ 	.word	0x000000c8
        /*0744*/ 	.short	0x010b
        /*0746*/ 	.byte	0x07
	.zero		1


	//   ....[100]....
        /*0748*/ 	.word	0x000049a0
        /*074c*/ 	.word	0x000000ff
        /*0750*/ 	.word	0x00000000
        /*0754*/ 	.short	0x0101
        /*0756*/ 	.byte	0x08
	.zero		1


	//   ....[101]....
        /*0758*/ 	.word	0x000049b0
        /*075c*/ 	.word	0x000000ff
        /*0760*/ 	.word	0x000000f0
        /*0764*/ 	.short	0x010a
        /*0766*/ 	.byte	0x07
	.zero		1


	//   ....[102]....
        /*0768*/ 	.word	0x00004b30
        /*076c*/ 	.word	0x000000ff
        /*0770*/ 	.word	0x000000d0
        /*0774*/ 	.short	0x010b
        /*0776*/ 	.byte	0x07
	.zero		1


	//   ....[103]....
        /*0778*/ 	.word	0x00004b70
        /*077c*/ 	.word	0x000000ff
        /*0780*/ 	.word	0x00000000
        /*0784*/ 	.short	0x0101
        /*0786*/ 	.byte	0x08
	.zero		1


	//   ....[104]....
        /*0788*/ 	.word	0x00004bb0
        /*078c*/ 	.word	0x000000ff
        /*0790*/ 	.word	0x000000f8
        /*0794*/ 	.short	0x010a
        /*0796*/ 	.byte	0x07
	.zero		1


	//   ....[105]....
        /*0798*/ 	.word	0x00004df0
        /*079c*/ 	.word	0x000000ff
        /*07a0*/ 	.word	0x000000d8
        /*07a4*/ 	.short	0x010b
        /*07a6*/ 	.byte	0x07
	.zero		1


	//   ....[106]....
        /*07a8*/ 	.word	0x00004e10
        /*07ac*/ 	.word	0x000000ff
        /*07b0*/ 	.word	0x00000000
        /*07b4*/ 	.short	0x0101
        /*07b6*/ 	.byte	0x0d
	.zero		1


	//   ....[107]....
        /*07b8*/ 	.word	0x00004e40
        /*07bc*/ 	.word	0x000000ff
        /*07c0*/ 	.word	0x000000e0
        /*07c4*/ 	.short	0x010a
        /*07c6*/ 	.byte	0x07
	.zero		1


	//   ....[108]....
        /*07c8*/ 	.word	0x00004e60
        /*07cc*/ 	.word	0x000000ff
        /*07d0*/ 	.word	0x000000e8
        /*07d4*/ 	.short	0x010a
        /*07d6*/ 	.byte	0x07
	.zero		1


	//   ....[109]....
        /*07d8*/ 	.word	0x00004e80
        /*07dc*/ 	.word	0x000000ff
        /*07e0*/ 	.word	0x000000f0
        /*07e4*/ 	.short	0x010a
        /*07e6*/ 	.byte	0x07
	.zero		1


	//   ....[110]....
        /*07e8*/ 	.word	0x00004ec0
        /*07ec*/ 	.word	0x00000000
        /*07f0*/ 	.word	0x000000f8
        /*07f4*/ 	.short	0x010a
        /*07f6*/ 	.byte	0xff
	.zero		1


	//   ....[111]....
        /*07f8*/ 	.word	0x000051f0
        /*07fc*/ 	.word	0x00000000
        /*0800*/ 	.word	0x00000110
        /*0804*/ 	.short	0x010a
        /*0806*/ 	.byte	0xff
	.zero		1


	//   ....[112]....
        /*0808*/ 	.word	0x00005300
        /*080c*/ 	.word	0x00000000
        /*0810*/ 	.word	0x00000000
        /*0814*/ 	.short	0x0101
        /*0816*/ 	.byte	0xff
	.zero		1


	//   ....[113]....
        /*0818*/ 	.word	0x00005d50
        /*081c*/ 	.word	0x000000ff
        /*0820*/ 	.word	0x000000c0
        /*0824*/ 	.short	0x010a
        /*0826*/ 	.byte	0x30
	.zero		1


	//   ....[114]....
        /*0828*/ 	.word	0x00005d90
        /*082c*/ 	.word	0x00000040
        /*0830*/ 	.word	0x00000130
        /*0834*/ 	.short	0x010a
        /*0836*/ 	.byte	0xff
	.zero		1


	//   ....[115]....
        /*0838*/ 	.word	0x00005e80
        /*083c*/ 	.word	0x000000ff
        /*0840*/ 	.word	0x000000c0
        /*0844*/ 	.short	0x010a
        /*0846*/ 	.byte	0x30
	.zero		1


	//   ....[116]....
        /*0848*/ 	.word	0x00005f70
        /*084c*/ 	.word	0x00000040
        /*0850*/ 	.word	0x00000130
        /*0854*/ 	.short	0x010a
        /*0856*/ 	.byte	0xff
	.zero		1


	//   ....[117]....
        /*0858*/ 	.word	0x00006a40
        /*085c*/ 	.word	0x00000000
        /*0860*/ 	.word	0x00000000
        /*0864*/ 	.short	0x0101
        /*0866*/ 	.byte	0xff
	.zero		1


	//   ....[118]....
        /*0868*/ 	.word	0x00006a50
        /*086c*/ 	.word	0x00000002
        /*0870*/ 	.word	0x000000c0
        /*0874*/ 	.short	0x010a
        /*0876*/ 	.byte	0xff
	.zero		1


	//   ....[119]....
        /*0878*/ 	.word	0x00006b30
        /*087c*/ 	.word	0x00000002
        /*0880*/ 	.word	0x000000c0
        /*0884*/ 	.short	0x010a
        /*0886*/ 	.byte	0xff
	.zero		1


	//   ....[120]....
        /*0888*/ 	.word	0x00007690
        /*088c*/ 	.word	0x00000048
        /*0890*/ 	.word	0x00000000
        /*0894*/ 	.short	0x0101
        /*0896*/ 	.byte	0xff
	.zero		1


	//   ....[121]....
        /*0898*/ 	.word	0x000076b0
        /*089c*/ 	.word	0x00000000
        /*08a0*/ 	.word	0x000000c0
        /*08a4*/ 	.short	0x010a
        /*08a6*/ 	.byte	0xff
	.zero		1


	//   ....[122]....
        /*08a8*/ 	.word	0x00007780
        /*08ac*/ 	.word	0x00000000
        /*08b0*/ 	.word	0x000000c0
        /*08b4*/ 	.short	0x010a
        /*08b6*/ 	.byte	0xff
	.zero		1


	//   ....[123]....
        /*08b8*/ 	.word	0x000082e0
        /*08bc*/ 	.word	0x00000048
        /*08c0*/ 	.word	0x00000000
        /*08c4*/ 	.short	0x0101
        /*08c6*/ 	.byte	0xff
	.zero		1


	//   ....[124]....
        /*08c8*/ 	.word	0x00008300
        /*08cc*/ 	.word	0x00000000
        /*08d0*/ 	.word	0x000000c0
        /*08d4*/ 	.short	0x010a
        /*08d6*/ 	.byte	0xff
	.zero		1


	//   ....[125]....
        /*08d8*/ 	.word	0x000083d0
        /*08dc*/ 	.word	0x00000000
        /*08e0*/ 	.word	0x000000c0
        /*08e4*/ 	.short	0x010a
        /*08e6*/ 	.byte	0xff
	.zero		1


	//   ....[126]....
        /*08e8*/ 	.word	0x00008730
        /*08ec*/ 	.word	0x000000ff
        /*08f0*/ 	.word	0x00000000
        /*08f4*/ 	.short	0x0101
        /*08f6*/ 	.byte	0x05
	.zero		1


	//   ....[127]....
        /*08f8*/ 	.word	0x00008f90
        /*08fc*/ 	.word	0x00000000
        /*0900*/ 	.word	0x00000000
        /*0904*/ 	.short	0x0101
        /*0906*/ 	.byte	0xff
	.zero		1


	//   ....[128]....
        /*0908*/ 	.word	0x00009200
        /*090c*/ 	.word	0x000000ff
        /*0910*/ 	.word	0x00000000
        /*0914*/ 	.short	0x0101
        /*0916*/ 	.byte	0x04
	.zero		1


	//   ....[129]....
        /*0918*/ 	.word	0x00009220
        /*091c*/ 	.word	0x00000002
        /*0920*/ 	.word	0x00000180
        /*0924*/ 	.short	0x010a
        /*0926*/ 	.byte	0xff
	.zero		1


	//   ....[130]....
        /*0928*/ 	.word	0x00009280
        /*092c*/ 	.word	0x00000002
        /*0930*/ 	.word	0x00000060
        /*0934*/ 	.short	0x010a
        /*0936*/ 	.byte	0xff
	.zero		1


	//   ....[131]....
        /*0938*/ 	.word	0x000092e0
        /*093c*/ 	.word	0x00000002
        /*0940*/ 	.word	0x00000060
        /*0944*/ 	.short	0x010a
        /*0946*/ 	.byte	0xff
	.zero		1


	//   ....[132]....
        /*0948*/ 	.word	0x00009330
        /*094c*/ 	.word	0x00000002
        /*0950*/ 	.word	0x00000110
        /*0954*/ 	.short	0x010a
        /*0956*/ 	.byte	0xff
	.zero		1


	//   ....[133]....
        /*0958*/ 	.word	0x00009390
        /*095c*/ 	.word	0x00000000
        /*0960*/ 	.word	0x00000000
        /*0964*/ 	.short	0x010a
        /*0966*/ 	.byte	0xff
	.zero		1


	//   ....[134]....
        /*0968*/ 	.word	0x000093f0
        /*096c*/ 	.word	0x00000000
        /*0970*/ 	.word	0x00000000
        /*0974*/ 	.short	0x010a
        /*0976*/ 	.byte	0xff
	.zero		1


	//   ....[135]....
        /*0978*/ 	.word	0x00009450
        /*097c*/ 	.word	0x00000000
        /*0980*/ 	.word	0x00000000
        /*0984*/ 	.short	0x010a
        /*0986*/ 	.byte	0xff
	.zero		1


	//   ....[136]....
        /*0988*/ 	.word	0x000094b0
        /*098c*/ 	.word	0x00000000
        /*0990*/ 	.word	0x00000000
        /*0994*/ 	.short	0x010a
        /*0996*/ 	.byte	0xff
	.zero		1


	//   ....[137]....
        /*0998*/ 	.word	0x00009510
        /*099c*/ 	.word	0x00000000
        /*09a0*/ 	.word	0x00000000
        /*09a4*/ 	.short	0x010a
        /*09a6*/ 	.byte	0xff
	.zero		1


	//   ....[138]....
        /*09a8*/ 	.word	0x00009570
        /*09ac*/ 	.word	0x00000000
        /*09b0*/ 	.word	0x00000000
        /*09b4*/ 	.short	0x010a
        /*09b6*/ 	.byte	0xff
	.zero		1


	//   ....[139]....
        /*09b8*/ 	.word	0x000095d0
        /*09bc*/ 	.word	0x00000000
        /*09c0*/ 	.word	0x00000000
        /*09c4*/ 	.short	0x010a
        /*09c6*/ 	.byte	0xff
	.zero		1


	//   ....[140]....
        /*09c8*/ 	.word	0x00009630
        /*09cc*/ 	.word	0x00000000
        /*09d0*/ 	.word	0x00000000
        /*09d4*/ 	.short	0x010a
        /*09d6*/ 	.byte	0xff
	.zero		1


	//   ....[141]....
        /*09d8*/ 	.word	0x00009690
        /*09dc*/ 	.word	0x00000000
        /*09e0*/ 	.word	0x00000000
        /*09e4*/ 	.short	0x010a
        /*09e6*/ 	.byte	0xff
	.zero		1


	//   ....[142]....
        /*09e8*/ 	.word	0x000096f0
        /*09ec*/ 	.word	0x00000000
        /*09f0*/ 	.word	0x00000000
        /*09f4*/ 	.short	0x010a
        /*09f6*/ 	.byte	0xff
	.zero		1


	//   ....[143]....
        /*09f8*/ 	.word	0x00009750
        /*09fc*/ 	.word	0x00000000
        /*0a00*/ 	.word	0x00000000
        /*0a04*/ 	.short	0x010a
        /*0a06*/ 	.byte	0xff
	.zero		1


	//   ....[144]....
        /*0a08*/ 	.word	0x000097a0
        /*0a0c*/ 	.word	0x00000000
        /*0a10*/ 	.word	0x00000170
        /*0a14*/ 	.short	0x010a
        /*0a16*/ 	.byte	0xff
	.zero		1


	//   ....[145]....
        /*0a18*/ 	.word	0x00009800
        /*0a1c*/ 	.word	0x00000000
        /*0a20*/ 	.word	0x00000120
        /*0a24*/ 	.short	0x010a
        /*0a26*/ 	.byte	0xff
	.zero		1


	//   ....[146]....
        /*0a28*/ 	.word	0x00009850
        /*0a2c*/ 	.word	0x00000000
        /*0a30*/ 	.word	0x00000110
        /*0a34*/ 	.short	0x010a
        /*0a36*/ 	.byte	0xff
	.zero		1


	//   ....[147]....
        /*0a38*/ 	.word	0x000098b0
        /*0a3c*/ 	.word	0x00000000
        /*0a40*/ 	.word	0x00000120
        /*0a44*/ 	.short	0x010a
        /*0a46*/ 	.byte	0xff
	.zero		1


	//   ....[148]....
        /*0a48*/ 	.word	0x00009900
        /*0a4c*/ 	.word	0x00000000
        /*0a50*/ 	.word	0x00000110
        /*0a54*/ 	.short	0x010a
        /*0a56*/ 	.byte	0xff
	.zero		1


	//   ....[149]....
        /*0a58*/ 	.word	0x00009960
        /*0a5c*/ 	.word	0x00000002
        /*0a60*/ 	.word	0x00000150
        /*0a64*/ 	.short	0x010a
        /*0a66*/ 	.byte	0xff
	.zero		1


	//   ....[150]....
        /*0a68*/ 	.word	0x000099c0
        /*0a6c*/ 	.word	0x00000000
        /*0a70*/ 	.word	0x00000000
        /*0a74*/ 	.short	0x010a
        /*0a76*/ 	.byte	0xff
	.zero		1


	//   ....[151]....
        /*0a78*/ 	.word	0x00009a20
        /*0a7c*/ 	.word	0x00000000
        /*0a80*/ 	.word	0x00000000
        /*0a84*/ 	.short	0x010a
        /*0a86*/ 	.byte	0xff
	.zero		1


	//   ....[152]....
        /*0a88*/ 	.word	0x00009a80
        /*0a8c*/ 	.word	0x00000000
        /*0a90*/ 	.word	0x00000000
        /*0a94*/ 	.short	0x010a
        /*0a96*/ 	.byte	0xff
	.zero		1


	//   ....[153]....
        /*0a98*/ 	.word	0x00009ae0
        /*0a9c*/ 	.word	0x00000000
        /*0aa0*/ 	.word	0x00000000
        /*0aa4*/ 	.short	0x010a
        /*0aa6*/ 	.byte	0xff
	.zero		1


	//   ....[154]....
        /*0aa8*/ 	.word	0x00009b40
        /*0aac*/ 	.word	0x00000000
        /*0ab0*/ 	.word	0x00000000
        /*0ab4*/ 	.short	0x010a
        /*0ab6*/ 	.byte	0xff
	.zero		1


	//   ....[155]....
        /*0ab8*/ 	.word	0x00009b90
        /*0abc*/ 	.word	0x00000000
        /*0ac0*/ 	.word	0x00000110
        /*0ac4*/ 	.short	0x010a
        /*0ac6*/ 	.byte	0xff
	.zero		1


	//   ....[156]....
        /*0ac8*/ 	.word	0x00009bf0
        /*0acc*/ 	.word	0x00000000
        /*0ad0*/ 	.word	0x00000108
        /*0ad4*/ 	.short	0x010a
        /*0ad6*/ 	.byte	0xff
	.zero		1


	//   ....[157]....
        /*0ad8*/ 	.word	0x00009c50
        /*0adc*/ 	.word	0x00000000
        /*0ae0*/ 	.word	0x000000e0
        /*0ae4*/ 	.short	0x010a
        /*0ae6*/ 	.byte	0xff
	.zero		1


	//   ....[158]....
        /*0ae8*/ 	.word	0x00009cb0
        /*0aec*/ 	.word	0x00000000
        /*0af0*/ 	.word	0x000000e8
        /*0af4*/ 	.short	0x010a
        /*0af6*/ 	.byte	0xff
	.zero		1


	//   ....[159]....
        /*0af8*/ 	.word	0x00009d10
        /*0afc*/ 	.word	0x00000000
        /*0b00*/ 	.word	0x000000f0
        /*0b04*/ 	.short	0x010a
        /*0b06*/ 	.byte	0xff
	.zero		1


	//   ....[160]....
        /*0b08*/ 	.word	0x00009d70
        /*0b0c*/ 	.word	0x00000000
        /*0b10*/ 	.word	0x000000f8
        /*0b14*/ 	.short	0x010a
        /*0b16*/ 	.byte	0xff
	.zero		1


	//   ....[161]....
        /*0b18*/ 	.word	0x00009dd0
        /*0b1c*/ 	.word	0x00000000
        /*0b20*/ 	.word	0x000000e0
        /*0b24*/ 	.short	0x010a
        /*0b26*/ 	.byte	0xff
	.zero		1


	//   ....[162]....
        /*0b28*/ 	.word	0x00009e30
        /*0b2c*/ 	.word	0x00000000
        /*0b30*/ 	.word	0x000000e8
        /*0b34*/ 	.short	0x010a
        /*0b36*/ 	.byte	0xff
	.zero		1


	//   ....[163]....
        /*0b38*/ 	.word	0x00009e90
        /*0b3c*/ 	.word	0x00000000
        /*0b40*/ 	.word	0x000000f0
        /*0b44*/ 	.short	0x010a
        /*0b46*/ 	.byte	0xff
	.zero		1


	//   ....[164]....
        /*0b48*/ 	.word	0x00009ee0
        /*0b4c*/ 	.word	0x00000000
        /*0b50*/ 	.word	0x00000110
        /*0b54*/ 	.short	0x010a
        /*0b56*/ 	.byte	0xff
	.zero		1


	//   ....[165]....
        /*0b58*/ 	.word	0x00009f40
        /*0b5c*/ 	.word	0x00000002
        /*0b60*/ 	.word	0x000000c0
        /*0b64*/ 	.short	0x010a
        /*0b66*/ 	.byte	0xff
	.zero		1


	//   ....[166]....
        /*0b68*/ 	.word	0x00009f90
        /*0b6c*/ 	.word	0x00000040
        /*0b70*/ 	.word	0x00000130
        /*0b74*/ 	.short	0x010a
        /*0b76*/ 	.byte	0xff
	.zero		1


	//   ....[167]....
        /*0b78*/ 	.word	0x00009fe0
        /*0b7c*/ 	.word	0x00000002
        /*0b80*/ 	.word	0x000000c0
        /*0b84*/ 	.short	0x010a
        /*0b86*/ 	.byte	0xff
	.zero		1


	//   ....[168]....
        /*0b88*/ 	.word	0x0000a030
        /*0b8c*/ 	.word	0x00000000
        /*0b90*/ 	.word	0x000000c0
        /*0b94*/ 	.short	0x010a
        /*0b96*/ 	.byte	0xff
	.zero		1


	//   ....[169]....
        /*0b98*/ 	.word	0x0000a080
        /*0b9c*/ 	.word	0x00000000
        /*0ba0*/ 	.word	0x000000c0
        /*0ba4*/ 	.short	0x010a
        /*0ba6*/ 	.byte	0xff
	.zero		1


	//----- nvinfo : EIATTR_NUM_MBARRIERS
	.align		4
.L_47:
        /*0ba8*/ 	.byte	0x03, 0x38
        /*0baa*/ 	.short	0x0032


	//----- nvinfo : EIATTR_EXIT_INSTR_OFFSETS
	.align		4
        /*0bac*/ 	.byte	0x04, 0x1c
        /*0bae*/ 	.short	(.L_49 - .L_48)


	//   ....[0]....
.L_48:
        /*0bb0*/ 	.word	0x00002b50


	//   ....[1]....
        /*0bb4*/ 	.word	0x00003040


	//   ....[2]....
        /*0bb8*/ 	.word	0x000030a0


	//   ....[3]....
        /*0bbc*/ 	.word	0x00003ec0


	//   ....[4]....
        /*0bc0*/ 	.word	0x00004ef0


	//   ....[5]....
        /*0bc4*/ 	.word	0x00004f30


	//   ....[6]....
        /*0bc8*/ 	.word	0x000090f0


	//   ....[7]....
        /*0bcc*/ 	.word	0x00009170


	//   ....[8]....
        /*0bd0*/ 	.word	0x000091a0


	//   ....[9]....
        /*0bd4*/ 	.word	0x00009210


	//----- nvinfo : EIATTR_MAX_THREADS
	.align		4
.L_49:
        /*0bd8*/ 	.byte	0x04, 0x05
        /*0bda*/ 	.short	(.L_51 - .L_50)
.L_50:
        /*0bdc*/ 	.word	0x00000100
        /*0be0*/ 	.word	0x00000001
        /*0be4*/ 	.word	0x00000001


	//----- nvinfo : EIATTR_CRS_STACK_SIZE
	.align		4
.L_51:
        /*0be8*/ 	.byte	0x04, 0x1e
        /*0bea*/ 	.short	(.L_53 - .L_52)
.L_52:
        /*0bec*/ 	.word	0x00000000


	//----- nvinfo : EIATTR_CBANK_PARAM_SIZE
	.align		4
.L_53:
        /*0bf0*/ 	.byte	0x03, 0x19
        /*0bf2*/ 	.short	0x0800


	//----- nvinfo : EIATTR_PARAM_CBANK
	.align		4
        /*0bf4*/ 	.byte	0x04, 0x0a
        /*0bf6*/ 	.short	(.L_55 - .L_54)
	.align		4
.L_54:
        /*0bf8*/ 	.word	index@(.nv.constant0._ZN7cutlass13device_kernelINS_4gemm6kernel13GemmUniversalIN4cute5tupleIJiiiiEEENS1_10collective13CollectiveMmaINS1_35MainloopSm100TmaUmmaWarpSpecializedILi12ELi2ELi4ENS5_IJNS4_1CILi1EEESB_SB_EEEEENS5_IJNSA_ILi128EEESE_NSA_ILi32EEEEEENS_10bfloat16_tENS5_IJlSB_lEEESH_NS5_IJSB_llEEENS4_8TiledMMAINS4_8MMA_AtomIJNS4_20SM100_MMA_F16BF16_SSISH_SH_fLi128ELi128ELNS4_4UMMA5MajorE0ELSO_1ELNSN_7ScaleInE0ELSP_0EEEEEENS4_6LayoutISC_NS5_IJNSA_ILi0EEEST_ST_EEEEENS5_IJNS4_10UnderscoreESW_SW_EEEEENS4_13SM90_TMA_LOADENS4_14ComposedLayoutINS4_7SwizzleILi2ELi4ELi3EEENS4_18smem_ptr_flag_bitsILi16EEENSS_INS5_IJNSA_ILi8EEESF_EEENS5_IJSF_SB_EEEEEEEvNS4_8identityESZ_NS10_INS11_ILi3ELi4ELi3EEES14_NSS_INS5_IJNSA_ILi64EEES15_EEENS5_IJSB_S1C_EEEEEEEvS1A_EENS_8epilogue10collective18CollectiveEpilogueINS1I_23Sm100TmaWarpSpecializedILi4ELi2ELi32ELb1ELb0EEEJSG_NS5_IJNSS_ISE_SB_EENSS_ISF_SB_EEEEESH_SI_SH_SI_NS1I_6fusion15FusionCallbacksIS1M_NS1Q_17LinearCombinationISH_fSH_fLNS_15FloatRoundStyleE2EEESG_S1P_JEEENS4_5SM1004TMEM4LOAD26SM100_TMEM_LOAD_32dp32b32xESZ_S19_NS4_39AutoVectorizingCopyWithAssumedAlignmentILi128EEENS4_14SM90_TMA_STOREES19_S21_S21_EEEvvEEEEvNT_6ParamsE)
        /*0bfc*/ 	.short	0x0380
        /*0bfe*/ 	.short	0x0800


	//----- nvinfo : EIATTR_SW_WAR
	.align		4
.L_55:
        /*0c00*/ 	.byte	0x04, 0x36
        /*0c02*/ 	.short	(.L_57 - .L_56)
.L_56:
        /*0c04*/ 	.word	0x00000008
.L_57:


//--------------------- .nv.callgraph             --------------------------
	.section	.nv.callgraph,"",@"SHT_CUDA_CALLGRAPH"
	.align	4
	.sectionentsize	8
	.align		4
        /*0000*/ 	.word	0x00000000
	.align		4
        /*0004*/ 	.word	0xffffffff
	.align		4
        /*0008*/ 	.word	index@(_ZN7cutlass13device_kernelINS_4gemm6kernel13GemmUniversalIN4cute5tupleIJiiiiEEENS1_10collective13CollectiveMmaINS1_35MainloopSm100TmaUmmaWarpSpecializedILi12ELi2ELi4ENS5_IJNS4_1CILi1EEESB_SB_EEEEENS5_IJNSA_ILi128EEESE_NSA_ILi32EEEEEENS_10bfloat16_tENS5_IJlSB_lEEESH_NS5_IJSB_llEEENS4_8TiledMMAINS4_8MMA_AtomIJNS4_20SM100_MMA_F16BF16_SSISH_SH_fLi128ELi128ELNS4_4UMMA5MajorE0ELSO_1ELNSN_7ScaleInE0ELSP_0EEEEEENS4_6LayoutISC_NS5_IJNSA_ILi0EEEST_ST_EEEEENS5_IJNS4_10UnderscoreESW_SW_EEEEENS4_13SM90_TMA_LOADENS4_14ComposedLayoutINS4_7SwizzleILi2ELi4ELi3EEENS4_18smem_ptr_flag_bitsILi16EEENSS_INS5_IJNSA_ILi8EEESF_EEENS5_IJSF_SB_EEEEEEEvNS4_8identityESZ_NS10_INS11_ILi3ELi4ELi3EEES14_NSS_INS5_IJNSA_ILi64EEES15_EEENS5_IJSB_S1C_EEEEEEEvS1A_EENS_8epilogue10collective18CollectiveEpilogueINS1I_23Sm100TmaWarpSpecializedILi4ELi2ELi32ELb1ELb0EEEJSG_NS5_IJNSS_ISE_SB_EENSS_ISF_SB_EEEEESH_SI_SH_SI_NS1I_6fusion15FusionCallbacksIS1M_NS1Q_17LinearCombinationISH_fSH_fLNS_15FloatRoundStyleE2EEESG_S1P_JEEENS4_5SM1004TMEM4LOAD26SM100_TMEM_LOAD_32dp32b32xESZ_S19_NS4_39AutoVectorizingCopyWithAssumedAlignmentILi128EEENS4_14SM90_TMA_STOREES19_S21_S21_EEEvvEEEEvNT_6ParamsE)
	.align		4
        /*000c*/ 	.word	index@(__assertfail)
	.align		4
        /*0010*/ 	.word	0x00000000
	.align		4
        /*0014*/ 	.word	0xfffffffe
	.align		4
        /*0018*/ 	.word	0x00000000
	.align		4
        /*001c*/ 	.word	0xfffffffd
	.align		4
        /*0020*/ 	.word	0x00000000
	.align		4
        /*0024*/ 	.word	0xfffffffc


//--------------------- .nv.constant4             --------------------------
	.section	.nv.constant4,"a",@progbits
	.align	8
	.align		8
.nv.constant4:
        /*0000*/ 	.dword	__assertfail
	.align		8
        /*0008*/ 	.dword	__unnamed_1
	.align		8
        /*0010*/ 	.dword	__unnamed_2
	.align		8
        /*0018*/ 	.dword	_ZN40_INTERNAL_b745e931_4_k_cu_6c5aed5f_335034cuda3std3__45__cpo5beginE
	.align		8
        /*0020*/ 	.dword	_ZN40_INTERNAL_b745e931_4_k_cu_6c5aed5f_335034cuda3std3__45__cpo3endE
	.align		8
        /*0028*/ 	.dword	_ZN40_INTERNAL_b745e931_4_k_cu_6c5aed5f_335034cuda3std3__45__cpo6cbeginE
	.align		8
        /*0030*/ 	.dword	_ZN40_INTERNAL_b745e931_4_k_cu_6c5aed5f_335034cuda3std3__45__cpo4cendE
	.align		8
        /*0038*/ 	.dword	_ZN40_INTERNAL_b745e931_4_k_cu_6c5aed5f_335034cuda3std3__442_GLOBAL__N__b745e931_4_k_cu_6c5aed5f_335036ignoreE
	.align		8
        /*0040*/ 	.dword	_ZN40_INTERNAL_b745e931_4_k_cu_6c5aed5f_335034cuda3std3__419piecewise_constructE
	.align		8
        /*0048*/ 	.dword	_ZN40_INTERNAL_b745e931_4_k_cu_6c5aed5f_335034cuda3std3__48in_placeE
	.align		8
        /*0050*/ 	.dword	_ZN40_INTERNAL_b745e931_4_k_cu_6c5aed5f_335034cuda3std6ranges3__45__cpo4swapE
	.align		8
        /*0058*/ 	.dword	_ZN40_INTERNAL_b745e931_4_k_cu_6c5aed5f_335034cuda3std6ranges3__45__cpo9iter_moveE
	.align		8
        /*0060*/ 	.dword	_ZN40_INTERNAL_b745e931_4_k_cu_6c5aed5f_335034cute7productE
	.align		8
        /*0068*/ 	.dword	_ZN40_INTERNAL_b745e931_4_k_cu_6c5aed5f_335034cute1_E
	.align		8
        /*0070*/ 	.dword	$str$25
	.align		8
        /*0078*/ 	.dword	$str$26
	.align		8
        /*0080*/ 	.dword	$str$27
	.align		8
        /*0088*/ 	.dword	$str$28


//--------------------- .text._ZN7cutlass13device_kernelINS_4gemm6kernel13GemmUniversalIN4cute5tupleIJiiiiEEENS1_10collective13CollectiveMmaINS1_35MainloopSm100TmaUmmaWarpSpecializedILi12ELi2ELi4ENS5_IJNS4_1CILi1EEESB_SB_EEEEENS5_IJNSA_ILi128EEESE_NSA_ILi32EEEEEENS_10bfloat16_tENS5_IJlSB_lEEESH_NS5_IJSB_llEEENS4_8TiledMMAINS4_8MMA_AtomIJNS4_20SM100_MMA_F16BF16_SSISH_SH_fLi128ELi128ELNS4_4UMMA5MajorE0ELSO_1ELNSN_7ScaleInE0ELSP_0EEEEEENS4_6LayoutISC_NS5_IJNSA_ILi0EEEST_ST_EEEEENS5_IJNS4_10UnderscoreESW_SW_EEEEENS4_13SM90_TMA_LOADENS4_14ComposedLayoutINS4_7SwizzleILi2ELi4ELi3EEENS4_18smem_ptr_flag_bitsILi16EEENSS_INS5_IJNSA_ILi8EEESF_EEENS5_IJSF_SB_EEEEEEEvNS4_8identityESZ_NS10_INS11_ILi3ELi4ELi3EEES14_NSS_INS5_IJNSA_ILi64EEES15_EEENS5_IJSB_S1C_EEEEEEEvS1A_EENS_8epilogue10collective18CollectiveEpilogueINS1I_23Sm100TmaWarpSpecializedILi4ELi2ELi32ELb1ELb0EEEJSG_NS5_IJNSS_ISE_SB_EENSS_ISF_SB_EEEEESH_SI_SH_SI_NS1I_6fusion15FusionCallbacksIS1M_NS1Q_17LinearCombinationISH_fSH_fLNS_15FloatRoundStyleE2EEESG_S1P_JEEENS4_5SM1004TMEM4LOAD26SM100_TMEM_LOAD_32dp32b32xESZ_S19_NS4_39AutoVectorizingCopyWithAssumedAlignmentILi128EEENS4_14SM90_TMA_STOREES19_S21_S21_EEEvvEEEEvNT_6ParamsE --------------------------
	.section	.text._ZN7cutlass13device_kernelINS_4gemm6kernel13GemmUniversalIN4cute5tupleIJiiiiEEENS1_10collective13CollectiveMmaINS1_35MainloopSm100TmaUmmaWarpSpecializedILi12ELi2ELi4ENS5_IJNS4_1CILi1EEESB_SB_EEEEENS5_IJNSA_ILi128EEESE_NSA_ILi32EEEEEENS_10bfloat16_tENS5_IJlSB_lEEESH_NS5_IJSB_llEEENS4_8TiledMMAINS4_8MMA_AtomIJNS4_20SM100_MMA_F16BF16_SSISH_SH_fLi128ELi128ELNS4_4UMMA5MajorE0ELSO_1ELNSN_7ScaleInE0ELSP_0EEEEEENS4_6LayoutISC_NS5_IJNSA_ILi0EEEST_ST_EEEEENS5_IJNS4_10UnderscoreESW_SW_EEEEENS4_13SM90_TMA_LOADENS4_14ComposedLayoutINS4_7SwizzleILi2ELi4ELi3EEENS4_18smem_ptr_flag_bitsILi16EEENSS_INS5_IJNSA_ILi8EEESF_EEENS5_IJSF_SB_EEEEEEEvNS4_8identityESZ_NS10_INS11_ILi3ELi4ELi3EEES14_NSS_INS5_IJNSA_ILi64EEES15_EEENS5_IJSB_S1C_EEEEEEEvS1A_EENS_8epilogue10collective18CollectiveEpilogueINS1I_23Sm100TmaWarpSpecializedILi4ELi2ELi32ELb1ELb0EEEJSG_NS5_IJNSS_ISE_SB_EENSS_ISF_SB_EEEEESH_SI_SH_SI_NS1I_6fusion15FusionCallbacksIS1M_NS1Q_17LinearCombinationISH_fSH_fLNS_15FloatRoundStyleE2EEESG_S1P_JEEENS4_5SM1004TMEM4LOAD26SM100_TMEM_LOAD_32dp32b32xESZ_S19_NS4_39AutoVectorizingCopyWithAssumedAlignmentILi128EEENS4_14SM90_TMA_STOREES19_S21_S21_EEEvvEEEEvNT_6ParamsE,"ax",@progbits
	.align	128
.text._ZN7cutlass13device_kernelINS_4gemm6kernel13GemmUniversalIN4cute5tupleIJiiiiEEENS1_10collective13CollectiveMmaINS1_35MainloopSm100TmaUmmaWarpSpecializedILi12ELi2ELi4ENS5_IJNS4_1CILi1EEESB_SB_EEEEENS5_IJNSA_ILi128EEESE_NSA_ILi32EEEEEENS_10bfloat16_tENS5_IJlSB_lEEESH_NS5_IJSB_llEEENS4_8TiledMMAINS4_8MMA_AtomIJNS4_20SM100_MMA_F16BF16_SSISH_SH_fLi128ELi128ELNS4_4UMMA5MajorE0ELSO_1ELNSN_7ScaleInE0ELSP_0EEEEEENS4_6LayoutISC_NS5_IJNSA_ILi0EEEST_ST_EEEEENS5_IJNS4_10UnderscoreESW_SW_EEEEENS4_13SM90_TMA_LOADENS4_14ComposedLayoutINS4_7SwizzleILi2ELi4ELi3EEENS4_18smem_ptr_flag_bitsILi16EEENSS_INS5_IJNSA_ILi8EEESF_EEENS5_IJSF_SB_EEEEEEEvNS4_8identityESZ_NS10_INS11_ILi3ELi4ELi3EEES14_NSS_INS5_IJNSA_ILi64EEES15_EEENS5_IJSB_S1C_EEEEEEEvS1A_EENS_8epilogue10collective18CollectiveEpilogueINS1I_23Sm100TmaWarpSpecializedILi4ELi2ELi32ELb1ELb0EEEJSG_NS5_IJNSS_ISE_SB_EENSS_ISF_SB_EEEEESH_SI_SH_SI_NS1I_6fusion15FusionCallbacksIS1M_NS1Q_17LinearCombinationISH_fSH_fLNS_15FloatRoundStyleE2EEESG_S1P_JEEENS4_5SM1004TMEM4LOAD26SM100_TMEM_LOAD_32dp32b32xESZ_S19_NS4_39AutoVectorizingCopyWithAssumedAlignmentILi128EEENS4_14SM90_TMA_STOREES19_S21_S21_EEEvvEEEEvNT_6ParamsE:
        .type           _ZN7cutlass13device_kernelINS_4gemm6kernel13GemmUniversalIN4cute5tupleIJiiiiEEENS1_10collective13CollectiveMmaINS1_35MainloopSm100TmaUmmaWarpSpecializedILi12ELi2ELi4ENS5_IJNS4_1CILi1EEESB_SB_EEEEENS5_IJNSA_ILi128EEESE_NSA_ILi32EEEEEENS_10bfloat16_tENS5_IJlSB_lEEESH_NS5_IJSB_llEEENS4_8TiledMMAINS4_8MMA_AtomIJNS4_20SM100_MMA_F16BF16_SSISH_SH_fLi128ELi128ELNS4_4UMMA5MajorE0ELSO_1ELNSN_7ScaleInE0ELSP_0EEEEEENS4_6LayoutISC_NS5_IJNSA_ILi0EEEST_ST_EEEEENS5_IJNS4_10UnderscoreESW_SW_EEEEENS4_13SM90_TMA_LOADENS4_14ComposedLayoutINS4_7SwizzleILi2ELi4ELi3EEENS4_18smem_ptr_flag_bitsILi16EEENSS_INS5_IJNSA_ILi8EEESF_EEENS5_IJSF_SB_EEEEEEEvNS4_8identityESZ_NS10_INS11_ILi3ELi4ELi3EEES14_NSS_INS5_IJNSA_ILi64EEES15_EEENS5_IJSB_S1C_EEEEEEEvS1A_EENS_8epilogue10collective18CollectiveEpilogueINS1I_23Sm100TmaWarpSpecializedILi4ELi2ELi32ELb1ELb0EEEJSG_NS5_IJNSS_ISE_SB_EENSS_ISF_SB_EEEEESH_SI_SH_SI_NS1I_6fusion15FusionCallbacksIS1M_NS1Q_17LinearCombinationISH_fSH_fLNS_15FloatRoundStyleE2EEESG_S1P_JEEENS4_5SM1004TMEM4LOAD26SM100_TMEM_LOAD_32dp32b32xESZ_S19_NS4_39AutoVectorizingCopyWithAssumedAlignmentILi128EEENS4_14SM90_TMA_STOREES19_S21_S21_EEEvvEEEEvNT_6ParamsE,@function
        .size           _ZN7cutlass13device_kernelINS_4gemm6kernel13GemmUniversalIN4cute5tupleIJiiiiEEENS1_10collective13CollectiveMmaINS1_35MainloopSm100TmaUmmaWarpSpecializedILi12ELi2ELi4ENS5_IJNS4_1CILi1EEESB_SB_EEEEENS5_IJNSA_ILi128EEESE_NSA_ILi32EEEEEENS_10bfloat16_tENS5_IJlSB_lEEESH_NS5_IJSB_llEEENS4_8TiledMMAINS4_8MMA_AtomIJNS4_20SM100_MMA_F16BF16_SSISH_SH_fLi128ELi128ELNS4_4UMMA5MajorE0ELSO_1ELNSN_7ScaleInE0ELSP_0EEEEEENS4_6LayoutISC_NS5_IJNSA_ILi0EEEST_ST_EEEEENS5_IJNS4_10UnderscoreESW_SW_EEEEENS4_13SM90_TMA_LOADENS4_14ComposedLayoutINS4_7SwizzleILi2ELi4ELi3EEENS4_18smem_ptr_flag_bitsILi16EEENSS_INS5_IJNSA_ILi8EEESF_EEENS5_IJSF_SB_EEEEEEEvNS4_8identityESZ_NS10_INS11_ILi3ELi4ELi3EEES14_NSS_INS5_IJNSA_ILi64EEES15_EEENS5_IJSB_S1C_EEEEEEEvS1A_EENS_8epilogue10collective18CollectiveEpilogueINS1I_23Sm100TmaWarpSpecializedILi4ELi2ELi32ELb1ELb0EEEJSG_NS5_IJNSS_ISE_SB_EENSS_ISF_SB_EEEEESH_SI_SH_SI_NS1I_6fusion15FusionCallbacksIS1M_NS1Q_17LinearCombinationISH_fSH_fLNS_15FloatRoundStyleE2EEESG_S1P_JEEENS4_5SM1004TMEM4LOAD26SM100_TMEM_LOAD_32dp32b32xESZ_S19_NS4_39AutoVectorizingCopyWithAssumedAlignmentILi128EEENS4_14SM90_TMA_STOREES19_S21_S21_EEEvvEEEEvNT_6ParamsE,(.L_x_201 - _ZN7cutlass13device_kernelINS_4gemm6kernel13GemmUniversalIN4cute5tupleIJiiiiEEENS1_10collective13CollectiveMmaINS1_35MainloopSm100TmaUmmaWarpSpecializedILi12ELi2ELi4ENS5_IJNS4_1CILi1EEESB_SB_EEEEENS5_IJNSA_ILi128EEESE_NSA_ILi32EEEEEENS_10bfloat16_tENS5_IJlSB_lEEESH_NS5_IJSB_llEEENS4_8TiledMMAINS4_8MMA_AtomIJNS4_20SM100_MMA_F16BF16_SSISH_SH_fLi128ELi128ELNS4_4UMMA5MajorE0ELSO_1ELNSN_7ScaleInE0ELSP_0EEEEEENS4_6LayoutISC_NS5_IJNSA_ILi0EEEST_ST_EEEEENS5_IJNS4_10UnderscoreESW_SW_EEEEENS4_13SM90_TMA_LOADENS4_14ComposedLayoutINS4_7SwizzleILi2ELi4ELi3EEENS4_18smem_ptr_flag_bitsILi16EEENSS_INS5_IJNSA_ILi8EEESF_EEENS5_IJSF_SB_EEEEEEEvNS4_8identityESZ_NS10_INS11_ILi3ELi4ELi3EEES14_NSS_INS5_IJNSA_ILi64EEES15_EEENS5_IJSB_S1C_EEEEEEEvS1A_EENS_8epilogue10collective18CollectiveEpilogueINS1I_23Sm100TmaWarpSpecializedILi4ELi2ELi32ELb1ELb0EEEJSG_NS5_IJNSS_ISE_SB_EENSS_ISF_SB_EEEEESH_SI_SH_SI_NS1I_6fusion15FusionCallbacksIS1M_NS1Q_17LinearCombinationISH_fSH_fLNS_15FloatRoundStyleE2EEESG_S1P_JEEENS4_5SM1004TMEM4LOAD26SM100_TMEM_LOAD_32dp32b32xESZ_S19_NS4_39AutoVectorizingCopyWithAssumedAlignmentILi128EEENS4_14SM90_TMA_STOREES19_S21_S21_EEEvvEEEEvNT_6ParamsE)
        .other          _ZN7cutlass13device_kernelINS_4gemm6kernel13GemmUniversalIN4cute5tupleIJiiiiEEENS1_10collective13CollectiveMmaINS1_35MainloopSm100TmaUmmaWarpSpecializedILi12ELi2ELi4ENS5_IJNS4_1CILi1EEESB_SB_EEEEENS5_IJNSA_ILi128EEESE_NSA_ILi32EEEEEENS_10bfloat16_tENS5_IJlSB_lEEESH_NS5_IJSB_llEEENS4_8TiledMMAINS4_8MMA_AtomIJNS4_20SM100_MMA_F16BF16_SSISH_SH_fLi128ELi128ELNS4_4UMMA5MajorE0ELSO_1ELNSN_7ScaleInE0ELSP_0EEEEEENS4_6LayoutISC_NS5_IJNSA_ILi0EEEST_ST_EEEEENS5_IJNS4_10UnderscoreESW_SW_EEEEENS4_13SM90_TMA_LOADENS4_14ComposedLayoutINS4_7SwizzleILi2ELi4ELi3EEENS4_18smem_ptr_flag_bitsILi16EEENSS_INS5_IJNSA_ILi8EEESF_EEENS5_IJSF_SB_EEEEEEEvNS4_8identityESZ_NS10_INS11_ILi3ELi4ELi3EEES14_NSS_INS5_IJNSA_ILi64EEES15_EEENS5_IJSB_S1C_EEEEEEEvS1A_EENS_8epilogue10collective18CollectiveEpilogueINS1I_23Sm100TmaWarpSpecializedILi4ELi2ELi32ELb1ELb0EEEJSG_NS5_IJNSS_ISE_SB_EENSS_ISF_SB_EEEEESH_SI_SH_SI_NS1I_6fusion15FusionCallbacksIS1M_NS1Q_17LinearCombinationISH_fSH_fLNS_15FloatRoundStyleE2EEESG_S1P_JEEENS4_5SM1004TMEM4LOAD26SM100_TMEM_LOAD_32dp32b32xESZ_S19_NS4_39AutoVectorizingCopyWithAssumedAlignmentILi128EEENS4_14SM90_TMA_STOREES19_S21_S21_EEEvvEEEEvNT_6ParamsE,@"STO_CUDA_ENTRY STV_DEFAULT"
_ZN7cutlass13device_kernelINS_4gemm6kernel13GemmUniversalIN4cute5tupleIJiiiiEEENS1_10collective13CollectiveMmaINS1_35MainloopSm100TmaUmmaWarpSpecializedILi12ELi2ELi4ENS5_IJNS4_1CILi1EEESB_SB_EEEEENS5_IJNSA_ILi128EEESE_NSA_ILi32EEEEEENS_10bfloat16_tENS5_IJlSB_lEEESH_NS5_IJSB_llEEENS4_8TiledMMAINS4_8MMA_AtomIJNS4_20SM100_MMA_F16BF16_SSISH_SH_fLi128ELi128ELNS4_4UMMA5MajorE0ELSO_1ELNSN_7ScaleInE0ELSP_0EEEEEENS4_6LayoutISC_NS5_IJNSA_ILi0EEEST_ST_EEEEENS5_IJNS4_10UnderscoreESW_SW_EEEEENS4_13SM90_TMA_LOADENS4_14ComposedLayoutINS4_7SwizzleILi2ELi4ELi3EEENS4_18smem_ptr_flag_bitsILi16EEENSS_INS5_IJNSA_ILi8EEESF_EEENS5_IJSF_SB_EEEEEEEvNS4_8identityESZ_NS10_INS11_ILi3ELi4ELi3EEES14_NSS_INS5_IJNSA_ILi64EEES15_EEENS5_IJSB_S1C_EEEEEEEvS1A_EENS_8epilogue10collective18CollectiveEpilogueINS1I_23Sm100TmaWarpSpecializedILi4ELi2ELi32ELb1ELb0EEEJSG_NS5_IJNSS_ISE_SB_EENSS_ISF_SB_EEEEESH_SI_SH_SI_NS1I_6fusion15FusionCallbacksIS1M_NS1Q_17LinearCombinationISH_fSH_fLNS_15FloatRoundStyleE2EEESG_S1P_JEEENS4_5SM1004TMEM4LOAD26SM100_TMEM_LOAD_32dp32b32xESZ_S19_NS4_39AutoVectorizingCopyWithAssumedAlignmentILi128EEENS4_14SM90_TMA_STOREES19_S21_S21_EEEvvEEEEvNT_6ParamsE:
[----:B------:R-:W1:Y:S01]  /*0000*/  LDC R1, c[0x0][0x37c] ;  /* 0x0000df00ff017b82 */ /* 0x000e620000000800 */
[----:B------:R-:W2:Y:S01]  /*0010*/  S2R R101, SR_TID.X ;  /* 0x0000000000657919 */ /* 0x000ea20000002100 */
[----:B------:R-:W3:Y:S01]  /*0020*/  LDCU.64 UR4, c[0x0][0x890] ;  /* 0x00011200ff0477ac */ /* 0x000ee20008000a00 */
[----:B------:R-:W-:Y:S02]  /*0030*/  PRMT R88, RZ, 0x7610, R88 ;  /* 0x00007610ff587816 */ /* 0x000fe40000000058 */
[----:B------:R-:W-:Y:S01]  /*0040*/  ELECT P5, URZ, PT ;  /* 0x0000000000ff782f */ /* 0x000fe200038a0000 */
[----:B------:R-:W4:Y:S01]  /*0050*/  LDCU.64 UR46, c[0x0][0x358] ;  /* 0x00006b00ff2e77ac */ /* 0x000f220008000a00 */
[----:B---3--:R-:W-:-:S04]  /*0060*/  UISETP.NE.U32.AND UP0, UPT, UR4, URZ, UPT ;  /* 0x000000ff0400728c */ /* 0x008fc8000bf05070 */
[----:B------:R-:W-:Y:S01]  /*0070*/  UISETP.NE.AND.EX UP0, UPT, UR5, URZ, UPT, UP0 ;  /* 0x000000ff0500728c */ /* 0x000fe2000bf05300 */
[----:B--2---:R-:W-:-:S05]  /*0080*/  SHF.R.U32.HI R92, RZ, 0x5, R101 ;  /* 0x00000005ff5c7819 */ /* 0x004fca0000011665 */
[----:B------:R-:W2:Y:S02]  /*0090*/  SHFL.IDX PT, R0, R92, RZ, 0x1f ;  /* 0x00001fff5c007589 */ /* 0x000ea400000e0000 */
[----:B--2---:R-:W-:Y:S01]  /*00a0*/  R2UR UR8, R0 ;  /* 0x00000000000872ca */ /* 0x004fe200000e0000 */
[----:B-1--4-:R-:W-:-:S14]  /*00b0*/  BRA.U UP0, `(.L_x_0) ;  /* 0x00000001002c7547 */ /* 0x012fdc000b800000 */
[----:B------:R-:W1:Y:S02]  /*00c0*/  LDCU.64 UR6, c[0x0][0x888] ;  /* 0x00011100ff0677ac */ /* 0x000e640008000a00 */
[----:B-1----:R-:W-:-:S04]  /*00d0*/  UISETP.NE.U32.AND UP0, UPT, UR6, URZ, UPT ;  /* 0x000000ff0600728c */ /* 0x002fc8000bf05070 */
[----:B------:R-:W-:-:S09]  /*00e0*/  UISETP.NE.AND.EX UP0, UPT, UR7, URZ, UPT, UP0 ;  /* 0x000000ff0700728c */ /* 0x000fd2000bf05300 */
[----:B------:R-:W-:Y:S05]  /*00f0*/  BRA.U !UP0, `(.L_x_1) ;  /* 0x0000000108107547 */ /* 0x000fea000b800000 */
[----:B------:R-:W1:Y:S02]  /*0100*/  LDC.64 R2, c[0x0][0x888] ;  /* 0x00022200ff027b82 */ /* 0x000e640000000a00 */
[----:B-1----:R1:W5:Y:S01]  /*0110*/  LDG.E R49, desc[UR46][R2.64] ;  /* 0x0000002e02317981 */ /* 0x002362000c1e1900 */
[----:B------:R-:W-:Y:S01]  /*0120*/  HFMA2 R88, -RZ, RZ, 0, 5.9604644775390625e-08 ;  /* 0x00000001ff587431 */ /* 0x000fe200000001ff */
[----:B------:R-:W-:Y:S05]  /*0130*/  BRA `(.L_x_0) ;  /* 0x00000000000c7947 */ /* 0x000fea0003800000 */
.L_x_1:
[----:B------:R-:W1:Y:S01]  /*0140*/  LDCU UR6, c[0x0][0x880] ;  /* 0x00011000ff0677ac */ /* 0x000e620008000800 */
[----:B------:R-:W-:Y:S01]  /*0150*/  HFMA2 R88, -RZ, RZ, 0, 5.9604644775390625e-08 ;  /* 0x00000001ff587431 */ /* 0x000fe200000001ff */
[----:B-1----:R-:W-:-:S07]  /*0160*/  MOV R49, UR6 ;  /* 0x0000000600317c02 */ /* 0x002fce0008000f00 */
.L_x_0:
[----:B------:R-:W2:Y:S02]  /*0170*/  LDCU.64 UR6, c[0x0][0x8b0] ;  /* 0x00011600ff0677ac */ /* 0x000ea40008000a00 */
[----:B--2---:R-:W-:-:S04]  /*0180*/  UISETP.NE.U32.AND UP0, UPT, UR6, URZ, UPT ;  /* 0x000000ff0600728c */ /* 0x004fc8000bf05070 */
[----:B------:R-:W-:-:S09]  /*0190*/  UISETP.NE.AND.EX UP0, UPT, UR7, URZ, UPT, UP0 ;  /* 0x000000ff0700728c */ /* 0x000fd2000bf05300 */
[----:B------:R-:W-:Y:S05]  /*01a0*/  BRA.U UP0, `(.L_x_2) ;  /* 0x0000000100247547 */ /* 0x000fea000b800000 */
[----:B------:R-:W2:Y:S02]  /*01b0*/  LDCU.64 UR6, c[0x0][0x8a8] ;  /* 0x00011500ff0677ac */ /* 0x000ea40008000a00 */
[----:B--2---:R-:W-:-:S04]  /*01c0*/  UISETP.NE.U32.AND UP0, UPT, UR6, URZ, UPT ;  /* 0x000000ff0600728c */ /* 0x004fc8000bf05070 */
[----:B------:R-:W-:-:S09]  /*01d0*/  UISETP.NE.AND.EX UP0, UPT, UR7, URZ, UPT, UP0 ;  /* 0x000000ff0700728c */ /* 0x000fd2000bf05300 */
[----:B------:R-:W-:Y:S05]  /*01e0*/  BRA.U !UP0, `(.L_x_3) ;  /* 0x00000001080c7547 */ /* 0x000fea000b800000 */
[----:B-1----:R-:W1:Y:S02]  /*01f0*/  LDC.64 R2, c[0x0][0x8a8] ;  /* 0x00022a00ff027b82 */ /* 0x002e640000000a00 */
[----:B-1----:R2:W5:Y:S01]  /*0200*/  LDG.E R47, desc[UR46][R2.64] ;  /* 0x0000002e022f7981 */ /* 0x002562000c1e1900 */
[----:B------:R-:W-:Y:S05]  /*0210*/  BRA `(.L_x_2) ;  /* 0x0000000000087947 */ /* 0x000fea0003800000 */
.L_x_3:
[----:B------:R-:W2:Y:S02]  /*0220*/  LDCU UR6, c[0x0][0x8a0] ;  /* 0x00011400ff0677ac */ /* 0x000ea40008000800 */
[----:B--2---:R-:W-:Y:S02]  /*0230*/  MOV R47, UR6 ;  /* 0x00000006002f7c02 */ /* 0x004fe40008000f00 */
.L_x_2:
[----:B------:R-:W-:Y:S01]  /*0240*/  IMAD.U32 R0, RZ, RZ, UR8 ;  /* 0x00000008ff007e24 */ /* 0x000fe2000f8e00ff */
[----:B------:R-:W-:Y:S04]  /*0250*/  BSSY.RECONVERGENT B0, `(.L_x_4) ;  /* 0x000000c000007945 */ /* 0x000fe80003800200 */
[C---:B------:R-:W-:Y:S02]  /*0260*/  ISETP.NE.OR P1, PT, R0.reuse, 0x1, !P5 ;  /* 0x000000010000780c */ /* 0x040fe40006f25670 */
[----:B------:R-:W-:-:S11]  /*0270*/  ISETP.NE.OR P0, PT, R0, 0x3, !P5 ;  /* 0x000000030000780c */ /* 0x000fd60006f05670 */
[----:B------:R-:W-:Y:S05]  /*0280*/  @P1 BRA `(.L_x_5) ;  /* 0x0000000000201947 */ /* 0x000fea0003800000 */
[----:B------:R-:W3:Y:S02]  /*0290*/  LDCU.64 UR6, c[0x0][0x348] ;  /* 0x00006900ff0677ac */ /* 0x000ee40008000a00 */
[----:B---3--:R-:W-:Y:S02]  /*02a0*/  UIADD3 UR10, UP1, UPT, UR6, 0x80, URZ ;  /* 0x00000080060a7890 */ /* 0x008fe4000ff3e0ff */
[----:B------:R-:W-:Y:S02]  /*02b0*/  UIADD3 UR6, UP0, UPT, UR6, 0x180, URZ ;  /* 0x0000018006067890 */ /* 0x000fe4000ff1e0ff */
[----:B------:R-:W-:Y:S02]  /*02c0*/  UIADD3.X UR11, UPT, UPT, URZ, UR7, URZ, UP1, !UPT ;  /* 0x00000007ff0b7290 */ /* 0x000fe40008ffe4ff */
[----:B------:R-:W-:-:S07]  /*02d0*/  UIADD3.X UR7, UPT, UPT, URZ, UR7, URZ, UP0, !UPT ;  /* 0x00000007ff077290 */ /* 0x000fce00087fe4ff */
[----:B------:R3:W-:Y:S02]  /*02e0*/  UTMACCTL.PF [UR10] ;  /* 0x000000000a0079b9 */ /* 0x0007e40008040000 */
[----:B------:R3:W-:Y:S02]  /*02f0*/  UTMACCTL.PF [UR6] ;  /* 0x00000000060079b9 */ /* 0x0007e40008040000 */
[----:B---3--:R-:W-:Y:S01]  /*0300*/  NOP ;  /* 0x0000000000007918 */ /* 0x008fe20000000000 */
.L_x_5:
[----:B------:R-:W-:Y:S05]  /*0310*/  BSYNC.RECONVERGENT B0 ;  /* 0x0000000000007941 */ /* 0x000fea0003800200 */
.L_x_4:
[----:B------:R-:W-:Y:S04]  /*0320*/  BSSY.RECONVERGENT B0, `(.L_x_6) ;  /* 0x000000a000007945 */ /* 0x000fe80003800200 */
        /* <DEDUP_REMOVED lines=9> */
.L_x_7:
[----:B------:R-:W-:Y:S05]  /*03c0*/  BSYNC.RECONVERGENT B0 ;  /* 0x0000000000007941 */ /* 0x000fea0003800200 */
.L_x_6:
[----:B------:R-:W3:Y:S01]  /*03d0*/  LDCU.64 UR6, c[0x0][0x888] ;  /* 0x00011100ff0677ac */ /* 0x000ee20008000a00 */
[----:B------:R-:W-:Y:S02]  /*03e0*/  UISETP.EQ.U32.AND UP1, UPT, UR4, URZ, UPT ;  /* 0x000000ff0400728c */ /* 0x000fe4000bf22070 */
[----:B------:R-:W-:Y:S02]  /*03f0*/  UPLOP3.LUT UP2, UPT, UPT, UPT, UPT, 0x80, 0x8 ;  /* 0x000000000008789c */ /* 0x000fe40003f4f070 */
[----:B---3--:R-:W-:-:S04]  /*0400*/  UISETP.NE.U32.AND UP0, UPT, UR6, URZ, UPT ;  /* 0x000000ff0600728c */ /* 0x008fc8000bf05070 */
[----:B------:R-:W-:-:S04]  /*0410*/  UISETP.NE.AND.EX UP0, UPT, UR7, URZ, UPT, UP0 ;  /* 0x000000ff0700728c */ /* 0x000fc8000bf05300 */
[----:B------:R-:W-:-:S04]  /*0420*/  UISETP.EQ.OR.EX UP3, UPT, UR5, URZ, !UP0, UP1 ;  /* 0x000000ff0500728c */ /* 0x000fc8000c762710 */
[----:B------:R-:W-:-:S05]  /*0430*/  UP2UR UR50, UPR, URZ, 0x8 ;  /* 0x00000008ff327883 */ /* 0x000fca0008000000 */
[----:B------:R-:W-:Y:S07]  /*0440*/  BRA.U !UP3, `(.L_x_8) ;  /* 0x000000010b207547 */ /* 0x000fee000b800000 */
[----:B------:R-:W-:Y:S01]  /*0450*/  UISETP.NE.U32.AND UP2, UPT, UR4, URZ, UPT ;  /* 0x000000ff0400728c */ /* 0x000fe2000bf45070 */
[----:B-----5:R-:W-:Y:S01]  /*0460*/  FSETP.NEU.AND P0, PT, R49, RZ, PT ;  /* 0x000000ff3100720b */ /* 0x020fe20003f0d000 */
[----:B------:R-:W-:Y:S02]  /*0470*/  USEL UR4, URZ, 0xffffffff, UP0 ;  /* 0xffffffffff047887 */ /* 0x000fe40008000000 */
[----:B------:R-:W-:-:S10]  /*0480*/  UISETP.NE.AND.EX UP2, UPT, UR5, URZ, UPT, UP2 ;  /* 0x000000ff0500728c */ /* 0x000fd4000bf45320 */
[----:B------:R-:W-:Y:S01]  /*0490*/  VOTEU.ANY UP1, P0 ;  /* 0x0000000000ff7886 */ /* 0x000fe20000020100 */
[----:B------:R-:W-:-:S04]  /*04a0*/  @!UP2 USEL UR4, URZ, 0xffffffff, UP1 ;  /* 0xffffffffff04a887 */ /* 0x000fc80008800000 */
[----:B------:R-:W-:-:S04]  /*04b0*/  ULOP3.LUT UR4, UR4, 0x1, URZ, 0xc0, !UPT ;  /* 0x0000000104047892 */ /* 0x000fc8000f8ec0ff */
[----:B------:R-:W-:-:S11]  /*04c0*/  UISETP.NE.U32.AND UP2, UPT, UR4, 0x1, UPT ;  /* 0x000000010400788c */ /* 0x000fd6000bf45070 */
.L_x_8:
[----:B-12---:R-:W1:Y:S01]  /*04d0*/  SHFL.IDX PT, R2, R92, RZ, 0x1f ;  /* 0x00001fff5c027589 */ /* 0x006e6200000e0000 */
[----:B------:R-:W-:-:S04]  /*04e0*/  UISETP.NE.AND UP1, UPT, UR8, 0x2, UPT ;  /* 0x000000020800788c */ /* 0x000fc8000bf25270 */
[----:B------:R-:W-:Y:S01]  /*04f0*/  USEL UR6, URZ, 0x1, UP1 ;  /* 0x00000001ff067887 */ /* 0x000fe20008800000 */
[----:B-1----:R-:W-:-:S13]  /*0500*/  ISETP.NE.AND P0, PT, R2, RZ, PT ;  /* 0x000000ff0200720c */ /* 0x002fda0003f05270 */
[----:B------:R-:W-:Y:S05]  /*0510*/  @P0 BRA `(.L_x_9) ;  /* 0x0000000000940947 */ /* 0x000fea0003800000 */
[----:B------:R-:W-:Y:S01]  /*0520*/  ELECT P0, URZ, PT ;  /* 0x0000000000ff782f */ /* 0x000fe20003800000 */
[----:B------:R-:W-:-:S12]  /*0530*/  BSSY.RECONVERGENT B0, `(.L_x_9) ;  /* 0x0000023000007945 */ /* 0x000fd80003800200 */
[----:B------:R-:W-:Y:S05]  /*0540*/  @!P0 BRA `(.L_x_10) ;  /* 0x0000000000848947 */ /* 0x000fea0003800000 */
[----:B------:R-:W1:Y:S01]  /*0550*/  S2UR UR5, SR_CgaCtaId ;  /* 0x00000000000579c3 */ /* 0x000e620000008800 */
[----:B------:R-:W-:Y:S01]  /*0560*/  UMOV UR7, 0x400 ;  /* 0x0000040000077882 */ /* 0x000fe20000000000 */
[----:B------:R-:W-:Y:S02]  /*0570*/  UMOV UR4, 0x1 ;  /* 0x0000000100047882 */ /* 0x000fe40000000000 */
[----:B------:R-:W-:-:S04]  /*0580*/  UIADD3 UR10, UPT, UPT, -UR4, 0x100000, URZ ;  /* 0x00100000040a7890 */ /* 0x000fc8000fffe1ff */
[----:B------:R-:W-:Y:S02]  /*0590*/  USHF.L.U32 UR11, UR10, 0xb, URZ ;  /* 0x0000000b0a0b7899 */ /* 0x000fe400080006ff */
[----:B------:R-:W-:Y:S02]  /*05a0*/  USHF.L.U32 UR10, UR10, 0x1, URZ ;  /* 0x000000010a0a7899 */ /* 0x000fe400080006ff */
[----:B-1----:R-:W-:Y:S01]  /*05b0*/  ULEA UR5, UR5, UR7, 0x18 ;  /* 0x0000000705057291 */ /* 0x002fe2000f8ec0ff */
[----:B------:R-:W1:Y:S11]  /*05c0*/  FENCE.VIEW.ASYNC.S ;  /* 0x00000000000073c6 */ /* 0x000e760000000000 */
[----:B-1----:R1:W2:Y:S01]  /*05d0*/  SYNCS.EXCH.64 URZ, [UR5], UR10 ;  /* 0x0000000a05ff75b2 */ /* 0x0022a20008000100 */
[----:B------:R1:W3:Y:S01]  /*05e0*/  SYNCS.EXCH.64 URZ, [UR5+0x60], UR10 ;  /* 0x0000600a05ff75b2 */ /* 0x0002e20008000100 */
[----:B------:R1:W4:Y:S01]  /*05f0*/  SYNCS.EXCH.64 URZ, [UR5+0x8], UR10 ;  /* 0x0000080a05ff75b2 */ /* 0x0003220008000100 */
[----:B------:R1:W1:Y:S01]  /*0600*/  SYNCS.EXCH.64 URZ, [UR5+0x68], UR10 ;  /* 0x0000680a05ff75b2 */ /* 0x0002620008000100 */
        /* <DEDUP_REMOVED lines=20> */
[----:B--2---:R-:W-:Y:S01]  /*0750*/  NOP ;  /* 0x0000000000007918 */ /* 0x004fe20000000000 */
.L_x_10:
[----:B-1----:R-:W-:Y:S05]  /*0760*/  BSYNC.RECONVERGENT B0 ;  /* 0x0000000000007941 */ /* 0x002fea0003800200 */
.L_x_9:
[----:B------:R-:W1:Y:S01]  /*0770*/  SHFL.IDX PT, R2, R92, RZ, 0x1f ;  /* 0x00001fff5c027589 */ /* 0x000e6200000e0000 */
[----:B------:R-:W-:Y:S01]  /*0780*/  NOP ;  /* 0x0000000000007918 */ /* 0x000fe20000000000 */
[----:B-1----:R-:W-:-:S13]  /*0790*/  ISETP.NE.AND P0, PT, R2, 0x1, PT ;  /* 0x000000010200780c */ /* 0x002fda0003f05270 */
[----:B------:R-:W-:Y:S05]  /*07a0*/  @P0 BRA `(.L_x_11) ;  /* 0x0000000000580947 */ /* 0x000fea0003800000 */
[----:B------:R-:W1:Y:S01]  /*07b0*/  S2UR UR7, SR_CgaCtaId ;  /* 0x00000000000779c3 */ /* 0x000e620000008800 */
[----:B------:R-:W-:Y:S01]  /*07c0*/  UMOV UR9, 0x400 ;  /* 0x0000040000097882 */ /* 0x000fe20000000000 */
[----:B------:R-:W-:Y:S01]  /*07d0*/  UMOV UR5, 0x20 ;  /* 0x0000002000057882 */ /* 0x000fe20000000000 */
[----:B------:R-:W-:Y:S01]  /*07e0*/  UMOV UR4, 0x80 ;  /* 0x0000008000047882 */ /* 0x000fe20000000000 */
[----:B------:R-:W-:-:S04]  /*07f0*/  UIADD3 UR10, UPT, UPT, -UR5, 0x100000, URZ ;  /* 0x00100000050a7890 */ /* 0x000fc8000fffe1ff */
[----:B------:R-:W-:Y:S02]  /*0800*/  USHF.L.U32 UR11, UR10, 0xb, URZ ;  /* 0x0000000b0a0b7899 */ /* 0x000fe400080006ff */
[----:B------:R-:W-:Y:S02]  /*0810*/  USHF.L.U32 UR10, UR10, 0x1, URZ ;  /* 0x000000010a0a7899 */ /* 0x000fe400080006ff */
[----:B------:R-:W-:-:S04]  /*0820*/  UIADD3 UR4, UPT, UPT, -UR4, 0x100000, URZ ;  /* 0x0010000004047890 */ /* 0x000fc8000fffe1ff */
[----:B------:R-:W-:Y:S02]  /*0830*/  USHF.L.U32 UR5, UR4, 0xb, URZ ;  /* 0x0000000b04057899 */ /* 0x000fe400080006ff */
[----:B------:R-:W-:Y:S01]  /*0840*/  USHF.L.U32 UR4, UR4, 0x1, URZ ;  /* 0x0000000104047899 */ /* 0x000fe200080006ff */
[----:B------:R-:W-:Y:S01]  /*0850*/  ELECT P0, URZ, PT ;  /* 0x0000000000ff782f */ /* 0x000fe20003800000 */
[----:B-1----:R-:W-:Y:S01]  /*0860*/  ULEA UR7, UR7, UR9, 0x18 ;  /* 0x0000000907077291 */ /* 0x002fe2000f8ec0ff */
[----:B------:R-:W1:Y:S11]  /*0870*/  FENCE.VIEW.ASYNC.S ;  /* 0x00000000000073c6 */ /* 0x000e760000000000 */
[----:B-1----:R1:W2:Y:S01]  /*0880*/  SYNCS.EXCH.64 URZ, [UR7+0xc0], UR10 ;  /* 0x0000c00a07ff75b2 */ /* 0x0022a20008000100 */
[----:B------:R1:W1:Y:S01]  /*0890*/  SYNCS.EXCH.64 URZ, [UR7+0xe0], UR4 ;  /* 0x0000e00407ff75b2 */ /* 0x0002620008000100 */
[----:B------:R1:W1:Y:S01]  /*08a0*/  SYNCS.EXCH.64 URZ, [UR7+0xc8], UR10 ;  /* 0x0000c80a07ff75b2 */ /* 0x0002620008000100 */
[----:B------:R1:W1:Y:S01]  /*08b0*/  SYNCS.EXCH.64 URZ, [UR7+0xe8], UR4 ;  /* 0x0000e80407ff75b2 */ /* 0x0002620008000100 */
[----:B------:R1:W1:Y:S01]  /*08c0*/  SYNCS.EXCH.64 URZ, [UR7+0xd0], UR10 ;  /* 0x0000d00a07ff75b2 */ /* 0x0002620008000100 */
[----:B------:R1:W1:Y:S01]  /*08d0*/  SYNCS.EXCH.64 URZ, [UR7+0xf0], UR4 ;  /* 0x0000f00407ff75b2 */ /* 0x0002620008000100 */
[----:B------:R1:W1:Y:S01]  /*08e0*/  SYNCS.EXCH.64 URZ, [UR7+0xd8], UR10 ;  /* 0x0000d80a07ff75b2 */ /* 0x0002620008000100 */
[----:B------:R1:W1:Y:S01]  /*08f0*/  SYNCS.EXCH.64 URZ, [UR7+0xf8], UR4 ;  /* 0x0000f80407ff75b2 */ /* 0x0002620008000100 */
[----:B------:R-:W-:Y:S01]  /*0900*/  NOP ;  /* 0x0000000000007918 */ /* 0x000fe20000000000 */
.L_x_11:
[----:B------:R-:W3:Y:S01]  /*0910*/  SHFL.IDX PT, R2, R92, RZ, 0x1f ;  /* 0x00001fff5c027589 */ /* 0x000ee200000e0000 */
[----:B------:R-:W-:Y:S01]  /*0920*/  NOP ;  /* 0x0000000000007918 */ /* 0x000fe20000000000 */
[----:B---3--:R-:W-:-:S13]  /*0930*/  ISETP.NE.AND P0, PT, R2, 0x3, PT ;  /* 0x000000030200780c */ /* 0x008fda0003f05270 */
[----:B------:R-:W-:Y:S05]  /*0940*/  @P0 BRA `(.L_x_12) ;  /* 0x0000000000300947 */ /* 0x000fea0003800000 */
[----:B-1----:R-:W1:Y:S01]  /*0950*/  S2UR UR5, SR_CgaCtaId ;  /* 0x00000000000579c3 */ /* 0x002e620000008800 */
[----:B------:R-:W-:Y:S01]  /*0960*/  UMOV UR7, 0x400 ;  /* 0x0000040000077882 */ /* 0x000fe20000000000 */
[----:B------:R-:W-:Y:S01]  /*0970*/  UMOV UR4, 0x20 ;  /* 0x0000002000047882 */ /* 0x000fe20000000000 */
[----:B------:R-:W-:Y:S01]  /*0980*/  ELECT P0, URZ, PT ;  /* 0x0000000000ff782f */ /* 0x000fe20003800000 */
[----:B------:R-:W-:-:S04]  /*0990*/  UIADD3 UR10, UPT, UPT, -UR4, 0x100000, URZ ;  /* 0x00100000040a7890 */ /* 0x000fc8000fffe1ff */
[----:B------:R-:W-:Y:S02]  /*09a0*/  USHF.L.U32 UR11, UR10, 0xb, URZ ;  /* 0x0000000b0a0b7899 */ /* 0x000fe400080006ff */
[----:B------:R-:W-:Y:S02]  /*09b0*/  USHF.L.U32 UR10, UR10, 0x1, URZ ;  /* 0x000000010a0a7899 */ /* 0x000fe400080006ff */
[----:B-1----:R-:W-:Y:S01]  /*09c0*/  ULEA UR5, UR5, UR7, 0x18 ;  /* 0x0000000705057291 */ /* 0x002fe2000f8ec0ff */
[----:B------:R-:W1:Y:S11]  /*09d0*/  FENCE.VIEW.ASYNC.S ;  /* 0x00000000000073c6 */ /* 0x000e760000000000 */
[----:B-1----:R3:W1:Y:S01]  /*09e0*/  SYNCS.EXCH.64 URZ, [UR5+0x100], UR10 ;  /* 0x0001000a05ff75b2 */ /* 0x0026620008000100 */
[----:B------:R3:W1:Y:S02]  /*09f0*/  SYNCS.EXCH.64 URZ, [UR5+0x108], UR10 ;  /* 0x0001080a05ff75b2 */ /* 0x0006640008000100 */
[----:B---3--:R-:W-:Y:S01]  /*0a00*/  NOP ;  /* 0x0000000000007918 */ /* 0x008fe20000000000 */
.L_x_12:
[----:B------:R-:W3:Y:S01]  /*0a10*/  SHFL.IDX PT, R2, R92, RZ, 0x1f ;  /* 0x00001fff5c027589 */ /* 0x000ee200000e0000 */
[----:B------:R-:W-:Y:S01]  /*0a20*/  NOP ;  /* 0x0000000000007918 */ /* 0x000fe20000000000 */
[----:B---3--:R-:W-:-:S13]  /*0a30*/  ISETP.NE.AND P0, PT, R2, 0x4, PT ;  /* 0x000000040200780c */ /* 0x008fda0003f05270 */
[----:B------:R-:W-:Y:S05]  /*0a40*/  @P0 BRA `(.L_x_13) ;  /* 0x00000000004c0947 */ /* 0x000fea0003800000 */
[----:B-1----:R-:W1:Y:S01]  /*0a50*/  S2UR UR5, SR_CgaCtaId ;  /* 0x00000000000579c3 */ /* 0x002e620000008800 */
[----:B------:R-:W-:Y:S01]  /*0a60*/  UMOV UR9, 0x100 ;  /* 0x0000010000097882 */ /* 0x000fe20000000000 */
[----:B------:R-:W-:Y:S01]  /*0a70*/  UMOV UR7, 0x400 ;  /* 0x0000040000077882 */ /* 0x000fe20000000000 */
[----:B------:R-:W-:Y:S01]  /*0a80*/  USEL UR9, UR9, 0xe0, UP2 ;  /* 0x000000e009097887 */ /* 0x000fe20009000000 */
[----:B------:R-:W-:Y:S01]  /*0a90*/  UMOV UR4, 0x1 ;  /* 0x0000000100047882 */ /* 0x000fe20000000000 */
[----:B------:R-:W-:Y:S01]  /*0aa0*/  ELECT P0, URZ, PT ;  /* 0x0000000000ff782f */ /* 0x000fe20003800000 */
[----:B------:R-:W-:-:S04]  /*0ab0*/  UIADD3 UR10, UPT, UPT, -UR4, 0x100000, URZ ;  /* 0x00100000040a7890 */ /* 0x000fc8000fffe1ff */
[----:B------:R-:W-:Y:S02]  /*0ac0*/  USHF.L.U32 UR11, UR10, 0xb, URZ ;  /* 0x0000000b0a0b7899 */ /* 0x000fe400080006ff */
[----:B------:R-:W-:Y:S02]  /*0ad0*/  USHF.L.U32 UR10, UR10, 0x1, URZ ;  /* 0x000000010a0a7899 */ /* 0x000fe400080006ff */
[----:B------:R-:W-:-:S04]  /*0ae0*/  UIADD3 UR12, UPT, UPT, -UR9, 0x100000, URZ ;  /* 0x00100000090c7890 */ /* 0x000fc8000fffe1ff */
[----:B------:R-:W-:Y:S02]  /*0af0*/  USHF.L.U32 UR13, UR12, 0xb, URZ ;  /* 0x0000000b0c0d7899 */ /* 0x000fe400080006ff */
[----:B------:R-:W-:Y:S02]  /*0b00*/  USHF.L.U32 UR12, UR12, 0x1, URZ ;  /* 0x000000010c0c7899 */ /* 0x000fe400080006ff */
[----:B-1----:R-:W-:Y:S01]  /*0b10*/  ULEA UR5, UR5, UR7, 0x18 ;  /* 0x0000000705057291 */ /* 0x002fe2000f8ec0ff */
[----:B------:R-:W1:Y:S11]  /*0b20*/  FENCE.VIEW.ASYNC.S ;  /* 0x00000000000073c6 */ /* 0x000e760000000000 */
[----:B-1----:R3:W1:Y:S01]  /*0b30*/  SYNCS.EXCH.64 URZ, [UR5+0x110], UR10 ;  /* 0x0001100a05ff75b2 */ /* 0x0026620008000100 */
[----:B------:R3:W1:Y:S01]  /*0b40*/  SYNCS.EXCH.64 URZ, [UR5+0x120], UR12 ;  /* 0x0001200c05ff75b2 */ /* 0x0006620008000100 */
[----:B------:R3:W1:Y:S01]  /*0b50*/  SYNCS.EXCH.64 URZ, [UR5+0x118], UR10 ;  /* 0x0001180a05ff75b2 */ /* 0x0006620008000100 */
[----:B------:R3:W1:Y:S02]  /*0b60*/  SYNCS.EXCH.64 URZ, [UR5+0x128], UR12 ;  /* 0x0001280c05ff75b2 */ /* 0x0006640008000100 */
[----:B---3--:R-:W-:Y:S01]  /*0b70*/  NOP ;  /* 0x0000000000007918 */ /* 0x008fe20000000000 */
.L_x_13:
[----:B------:R-:W3:Y:S01]  /*0b80*/  SHFL.IDX PT, R2, R92, RZ, 0x1f ;  /* 0x00001fff5c027589 */ /* 0x000ee200000e0000 */
[----:B------:R-:W-:Y:S01]  /*0b90*/  NOP ;  /* 0x0000000000007918 */ /* 0x000fe20000000000 */
[----:B---3--:R-:W-:-:S13]  /*0ba0*/  ISETP.NE.AND P0, PT, R2, 0x5, PT ;  /* 0x000000050200780c */ /* 0x008fda0003f05270 */
[----:B------:R-:W-:Y:S05]  /*0bb0*/  @P0 BRA `(.L_x_14) ;  /* 0x0000000000580947 */ /* 0x000fea0003800000 */
[----:B-1----:R-:W1:Y:S01]  /*0bc0*/  S2UR UR7, SR_CgaCtaId ;  /* 0x00000000000779c3 */ /* 0x002e620000008800 */
        /* <DEDUP_REMOVED lines=12> */
[----:B-1----:R3:W1:Y:S01]  /*0c90*/  SYNCS.EXCH.64 URZ, [UR7+0x130], UR10 ;  /* 0x0001300a07ff75b2 */ /* 0x0026620008000100 */
[----:B------:R3:W1:Y:S01]  /*0ca0*/  SYNCS.EXCH.64 URZ, [UR7+0x150], UR4 ;  /* 0x0001500407ff75b2 */ /* 0x0006620008000100 */
[----:B------:R3:W1:Y:S01]  /*0cb0*/  SYNCS.EXCH.64 URZ, [UR7+0x138], UR10 ;  /* 0x0001380a07ff75b2 */ /* 0x0006620008000100 */
[----:B------:R3:W1:Y:S01]  /*0cc0*/  SYNCS.EXCH.64 URZ, [UR7+0x158], UR4 ;  /* 0x0001580407ff75b2 */ /* 0x0006620008000100 */
[----:B------:R3:W1:Y:S01]  /*0cd0*/  SYNCS.EXCH.64 URZ, [UR7+0x140], UR10 ;  /* 0x0001400a07ff75b2 */ /* 0x0006620008000100 */
[----:B------:R3:W1:Y:S01]  /*0ce0*/  SYNCS.EXCH.64 URZ, [UR7+0x160], UR4 ;  /* 0x0001600407ff75b2 */ /* 0x0006620008000100 */
[----:B------:R3:W1:Y:S01]  /*0cf0*/  SYNCS.EXCH.64 URZ, [UR7+0x148], UR10 ;  /* 0x0001480a07ff75b2 */ /* 0x0006620008000100 */
[----:B------:R3:W1:Y:S02]  /*0d00*/  SYNCS.EXCH.64 URZ, [UR7+0x168], UR4 ;  /* 0x0001680407ff75b2 */ /* 0x0006640008000100 */
[----:B---3--:R-:W-:Y:S01]  /*0d10*/  NOP ;  /* 0x0000000000007918 */ /* 0x008fe20000000000 */
.L_x_14:
        /* <DEDUP_REMOVED lines=18> */
.L_x_15:
[----:B-1----:R-:W1:Y:S01]  /*0e40*/  S2UR UR5, SR_CTAID.X ;  /* 0x00000000000579c3 */ /* 0x002e620000002500 */
[----:B------:R-:W-:-:S05]  /*0e50*/  CS2R.32 R87, SR_CgaSize ;  /* 0x0000000000577805 */ /* 0x000fca0000008a00 */
[----:B------:R-:W-:-:S05]  /*0e60*/  IMAD R87, R87, -0xa0, RZ ;  /* 0xffffff6057577824 */ /* 0x000fca00078e02ff */
[----:B------:R-:W-:-:S14]  /*0e70*/  R2UR UR9, R87 ;  /* 0x00000000570972ca */ /* 0x000fdc00000e0000 */
[----:B------:R-:W3:Y:S01]  /*0e80*/  LDCU UR9, c[0x0][UR9+0x2b0] ;  /* 0x00005600090977ac */ /* 0x000ee20008000800 */
[----:B------:R-:W-:Y:S01]  /*0e90*/  NOP ;  /* 0x0000000000007918 */ /* 0x000fe20000000000 */
[----:B------:R-:W-:-:S05]  /*0ea0*/  CS2R.32 R87, SR_CgaSize ;  /* 0x0000000000577805 */ /* 0x000fca0000008a00 */
[----:B------:R-:W-:-:S05]  /*0eb0*/  IMAD R87, R87, -0xa0, RZ ;  /* 0xffffff6057577824 */ /* 0x000fca00078e02ff */
[----:B------:R-:W-:-:S14]  /*0ec0*/  R2UR UR7, R87 ;  /* 0x00000000570772ca */ /* 0x000fdc00000e0000 */
[----:B------:R-:W2:Y:S01]  /*0ed0*/  LDCU UR7, c[0x0][UR7+0x2b4] ;  /* 0x00005680070777ac */ /* 0x000ea20008000800 */
[----:B------:R-:W4:Y:S08]  /*0ee0*/  S2UR UR4, SR_CTAID.Y ;  /* 0x00000000000479c3 */ /* 0x000f300000002600 */
[----:B------:R-:W2:Y:S01]  /*0ef0*/  LDC R10, c[0x0][0xb24] ;  /* 0x0002c900ff0a7b82 */ /* 0x000ea20000000800 */
[----:B-1----:R-:W-:-:S02]  /*0f00*/  I2FP.F32.U32 R87, UR5 ;  /* 0x0000000500577c45 */ /* 0x002fc40008201000 */
[----:B------:R-:W-:-:S05]  /*0f10*/  CS2R.32 R3, SR_CgaSize ;  /* 0x0000000000037805 */ /* 0x000fca0000008a00 */
[----:B------:R-:W-:-:S06]  /*0f20*/  IMAD R3, R3, -0xa0, RZ ;  /* 0xffffff6003037824 */ /* 0x000fcc00078e02ff */
[----:B------:R-:W1:Y:S01]  /*0f30*/  LDC R3, c[0x0][R3+0x2a0] ;  /* 0x0000a80003037b82 */ /* 0x000e620000000800 */
[----:B------:R-:W-:Y:S01]  /*0f40*/  MOV R15, UR5 ;  /* 0x00000005000f7c02 */ /* 0x000fe20008000f00 */
[----:B---3--:R-:W-:Y:S01]  /*0f50*/  FMUL R87, R87, UR9 ;  /* 0x0000000957577c20 */ /* 0x008fe20008400000 */
[----:B----4-:R-:W-:Y:S02]  /*0f60*/  I2FP.F32.U32 R86, UR4 ;  /* 0x0000000400567c45 */ /* 0x010fe40008201000 */
[----:B------:R-:W-:-:S05]  /*0f70*/  CS2R.32 R2, SR_CgaSize ;  /* 0x0000000000027805 */ /* 0x000fca0000008a00 */
[----:B------:R-:W-:-:S06]  /*0f80*/  IMAD R2, R2, -0xa0, RZ ;  /* 0xffffff6002027824 */ /* 0x000fcc00078e02ff */
[----:B------:R-:W3:Y:S01]  /*0f90*/  LDC R2, c[0x0][R2+0x2a4] ;  /* 0x0000a90002027b82 */ /* 0x000ee20000000800 */
[----:B------:R-:W-:Y:S01]  /*0fa0*/  MOV R14, UR4 ;  /* 0x00000004000e7c02 */ /* 0x000fe20008000f00 */
[----:B------:R-:W4:Y:S01]  /*0fb0*/  F2I.U32.TRUNC.NTZ R87, R87 ;  /* 0x0000005700577305 */ /* 0x000f22000020f000 */
[----:B--2---:R-:W-:-:S05]  /*0fc0*/  FMUL R86, R86, UR7 ;  /* 0x0000000756567c20 */ /* 0x004fca0008400000 */
[----:B------:R-:W-:Y:S01]  /*0fd0*/  BAR.SYNC.DEFER_BLOCKING 0x0 ;  /* 0x0000000000007b1d */ /* 0x000fe20000010000 */
[----:B------:R-:W-:-:S05]  /*0fe0*/  ISETP.GE.AND P0, PT, R10, 0x1, PT ;  /* 0x000000010a00780c */ /* 0x000fca0003f06270 */
[----:B------:R-:W2:Y:S02]  /*0ff0*/  F2I.U32.TRUNC.NTZ R86, R86 ;  /* 0x0000005600567305 */ /* 0x000ea4000020f000 */
[----:B------:R-:W3:Y:S01]  /*1000*/  S2UR UR36, SR_CTAID.Z ;  /* 0x00000000002479c3 */ /* 0x000ee20000002700 */
[----:B----4-:R-:W-:-:S05]  /*1010*/  IADD3 R87, PT, PT, -R87, RZ, RZ ;  /* 0x000000ff57577210 */ /* 0x010fca0007ffe1ff */
[----:B-1----:R-:W-:Y:S01]  /*1020*/  IMAD R87, R3, R87, UR5 ;  /* 0x0000000503577e24 */ /* 0x002fe2000f8e0257 */
[----:B--2---:R-:W-:-:S05]  /*1030*/  IADD3 R86, PT, PT, -R86, RZ, RZ ;  /* 0x000000ff56567210 */ /* 0x004fca0007ffe1ff */
[----:B---3--:R-:W-:Y:S01]  /*1040*/  IMAD R86, R2, R86, UR4 ;  /* 0x0000000402567e24 */ /* 0x008fe2000f8e0256 */
[----:B------:R-:W-:Y:S06]  /*1050*/  @!P0 BRA `(.L_x_16) ;  /* 0x0000000000b88947 */ /* 0x000fec0003800000 */
[----:B------:R-:W1:Y:S01]  /*1060*/  LDC.64 R4, c[0x0][0xb18] ;  /* 0x0002c600ff047b82 */ /* 0x000e620000000a00 */
[----:B------:R-:W-:-:S07]  /*1070*/  ISETP.NE.AND P0, PT, R10, 0x1, PT ;  /* 0x000000010a00780c */ /* 0x000fce0003f05270 */
[----:B------:R-:W2:Y:S08]  /*1080*/  LDC R9, c[0x0][0xb0c] ;  /* 0x0002c300ff097b82 */ /* 0x000eb00000000800 */
[----:B------:R-:W3:Y:S08]  /*1090*/  LDC R12, c[0x0][0x370] ;  /* 0x0000dc00ff0c7b82 */ /* 0x000ef00000000800 */
[----:B------:R-:W4:Y:S01]  /*10a0*/  LDC R11, c[0x0][0x374] ;  /* 0x0000dd00ff0b7b82 */ /* 0x000f220000000800 */
[----:B-1----:R-:W-:-:S07]  /*10b0*/  ISETP.NE.AND P1, PT, R4, 0x1, PT ;  /* 0x000000010400780c */ /* 0x002fce0003f25270 */
[----:B------:R-:W3:Y:S01]  /*10c0*/  LDC.64 R6, c[0x0][0xb10] ;  /* 0x0002c400ff067b82 */ /* 0x000ee20000000a00 */
[----:B--2---:R-:W-:-:S07]  /*10d0*/  ISETP.NE.AND P2, PT, R9, 0x1, PT ;  /* 0x000000010900780c */ /* 0x004fce0003f45270 */
[----:B------:R-:W1:Y:S08]  /*10e0*/  LDC R8, c[0x0][0xb20] ;  /* 0x0002c800ff087b82 */ /* 0x000e700000000800 */
[----:B------:R-:W2:Y:S01]  /*10f0*/  LDC.64 R2, c[0x0][0xb28] ;  /* 0x0002ca00ff027b82 */ /* 0x000ea20000000a00 */
[----:B----4-:R-:W-:-:S04]  /*1100*/  IMAD.HI.U32 R13, R11, R5, RZ ;  /* 0x000000050b0d7227 */ /* 0x010fc800078e00ff */
[----:B------:R-:W-:-:S04]  /*1110*/  IMAD.HI.U32 R5, R14, R5, RZ ;  /* 0x000000050e057227 */ /* 0x000fc800078e00ff */
[----:B---3--:R-:W-:-:S05]  /*1120*/  IMAD.HI.U32 R16, R12, R6, RZ ;  /* 0x000000060c107227 */ /* 0x008fca00078e00ff */
[-C--:B------:R-:W-:Y:S01]  /*1130*/  @P2 SHF.R.U32.HI R12, RZ, R7.reuse, R16 ;  /* 0x00000007ff0c2219 */ /* 0x080fe20000011610 */
[----:B------:R-:W-:Y:S01]  /*1140*/  IMAD.HI.U32 R16, R15, R6, RZ ;  /* 0x000000060f107227 */ /* 0x000fe200078e00ff */
[-C--:B-1----:R-:W-:Y:S02]  /*1150*/  @P1 SHF.R.U32.HI R11, RZ, R8.reuse, R13 ;  /* 0x00000008ff0b1219 */ /* 0x082fe4000001160d */
[----:B------:R-:W-:Y:S02]  /*1160*/  SHF.R.U32.HI R5, RZ, R8, R5 ;  /* 0x00000008ff057219 */ /* 0x000fe40000011605 */
[----:B------:R-:W-:Y:S02]  /*1170*/  SHF.R.U32.HI R16, RZ, R7, R16 ;  /* 0x00000007ff107219 */ /* 0x000fe40000011610 */
[----:B------:R-:W-:Y:S01]  /*1180*/  SEL R5, R14, R5, !P1 ;  /* 0x000000050e057207 */ /* 0x000fe20004800000 */
[----:B--2---:R-:W-:Y:S01]  /*1190*/  IMAD.HI.U32 R13, R11, R2, RZ ;  /* 0x000000020b0d7227 */ /* 0x004fe200078e00ff */
[----:B------:R-:W-:-:S03]  /*11a0*/  SEL R16, R15, R16, !P2 ;  /* 0x000000100f107207 */ /* 0x000fc60005000000 */
[----:B------:R-:W-:Y:S01]  /*11b0*/  IMAD.HI.U32 R6, R12, R2, RZ ;  /* 0x000000020c067227 */ /* 0x000fe200078e00ff */
[----:B------:R-:W-:-:S04]  /*11c0*/  @P0 SHF.R.U32.HI R11, RZ, R3, R13 ;  /* 0x00000003ff0b0219 */ /* 0x000fc8000001160d */
[----:B------:R-:W-:Y:S01]  /*11d0*/  @P0 SHF.R.U32.HI R12, RZ, R3, R6 ;  /* 0x00000003ff0c0219 */ /* 0x000fe20000011606 */
[----:B------:R-:W-:-:S04]  /*11e0*/  IMAD R11, R11, R10, RZ ;  /* 0x0000000a0b0b7224 */ /* 0x000fc800078e02ff */
[----:B------:R-:W-:Y:S01]  /*11f0*/  IMAD R6, R12, R10, RZ ;  /* 0x0000000a0c067224 */ /* 0x000fe200078e02ff */
[----:B------:R-:W-:-:S04]  /*1200*/  ISETP.GE.AND P1, PT, R5, R11, PT ;  /* 0x0000000b0500720c */ /* 0x000fc80003f26270 */
[----:B------:R-:W-:Y:S01]  /*1210*/  ISETP.GE.OR P1, PT, R16, R6, P1 ;  /* 0x000000061000720c */ /* 0x000fe20000f26670 */
[----:B------:R-:W-:-:S05]  /*1220*/  IMAD.HI.U32 R6, R5, R2, RZ ;  /* 0x0000000205067227 */ /* 0x000fca00078e00ff */
[----:B------:R-:W-:-:S04]  /*1230*/  SHF.R.U32.HI R6, RZ, R3, R6 ;  /* 0x00000003ff067219 */ /* 0x000fc80000011606 */
[----:B------:R-:W-:-:S03]  /*1240*/  SEL R6, R5, R6, !P0 ;  /* 0x0000000605067207 */ /* 0x000fc60004000000 */
[----:B------:R-:W-:Y:S01]  /*1250*/  @!P1 IMAD.HI.U32 R7, R16, R2, RZ ;  /* 0x0000000210079227 */ /* 0x000fe200078e00ff */
[----:B------:R-:W-:-:S04]  /*1260*/  IADD3 R2, PT, PT, -R6, RZ, RZ ;  /* 0x000000ff06027210 */ /* 0x000fc80007ffe1ff */
[----:B------:R-:W-:Y:S01]  /*1270*/  @!P1 SHF.R.U32.HI R3, RZ, R3, R7 ;  /* 0x00000003ff039219 */ /* 0x000fe20000011607 */
[----:B------:R-:W-:Y:S01]  /*1280*/  IMAD R2, R10, R2, R5 ;  /* 0x000000020a027224 */ /* 0x000fe200078e0205 */
[----:B------:R-:W-:Y:S02]  /*1290*/  IADD3 R7, PT, PT, -R5, RZ, RZ ;  /* 0x000000ff05077210 */ /* 0x000fe40007ffe1ff */
[----:B------:R-:W-:-:S03]  /*12a0*/  @!P1 SEL R3, R16, R3, !P0 ;  /* 0x0000000310039207 */ /* 0x000fc60004000000 */
[----:B------:R-:W-:Y:S02]  /*12b0*/  IMAD R7, R4, R7, R14 ;  /* 0x0000000704077224 */ /* 0x000fe400078e020e */
[--C-:B------:R-:W-:Y:S02]  /*12c0*/  @!P1 IMAD.IADD R6, R6, 0x1, -R3.reuse ;  /* 0x0000000106069824 */ /* 0x100fe400078e0a03 */
[----:B------:R-:W-:Y:S01]  /*12d0*/  @!P1 IMAD R3, R2, R12, R3 ;  /* 0x0000000c02039224 */ /* 0x000fe200078e0203 */
[----:B------:R-:W-:Y:S01]  /*12e0*/  IADD3 R2, PT, PT, -R16, RZ, RZ ;  /* 0x000000ff10027210 */ /* 0x000fe20007ffe1ff */
[----:B------:R-:W-:Y:S02]  /*12f0*/  @!P1 IMAD R5, R6, R10, R16 ;  /* 0x0000000a06059224 */ /* 0x000fe400078e0210 */
[----:B------:R-:W-:Y:S02]  /*1300*/  @!P1 IMAD.MOV.U32 R16, RZ, RZ, R3 ;  /* 0x000000ffff109224 */ /* 0x000fe400078e0003 */
[----:B------:R-:W-:-:S02]  /*1310*/  IMAD R2, R9, R2, R15 ;  /* 0x0000000209027224 */ /* 0x000fc400078e020f */
[----:B------:R-:W-:Y:S02]  /*1320*/  IMAD R14, R5, R4, R7 ;  /* 0x00000004050e7224 */ /* 0x000fe400078e0207 */
[----:B------:R-:W-:Y:S02]  /*1330*/  IMAD R15, R16, R9, R2 ;  /* 0x00000009100f7224 */ /* 0x000fe400078e0202 */
.L_x_16:
[----:B------:R-:W1:Y:S01]  /*1340*/  LDCU UR4, c[0x0][0xb30] ;  /* 0x00016600ff0477ac */ /* 0x000e620008000800 */
[----:B------:R-:W2:Y:S08]  /*1350*/  S2UR UR37, SR_CgaCtaId ;  /* 0x00000000002579c3 */ /* 0x000eb00000008800 */
[----:B------:R-:W3:Y:S01]  /*1360*/  LDC R40, c[0x0][0xb24] ;  /* 0x0002c900ff287b82 */ /* 0x000ee20000000800 */
[----:B-1----:R-:W-:-:S09]  /*1370*/  UISETP.NE.AND UP1, UPT, UR4, 0x1, UPT ;  /* 0x000000010400788c */ /* 0x002fd2000bf25270 */
[----:B--2---:R-:W-:Y:S05]  /*1380*/  BRA.U UP1, `(.L_x_17) ;  /* 0x0000000101407547 */ /* 0x004fea000b800000 */
[----:B------:R-:W1:Y:S08]  /*1390*/  LDC.64 R4, c[0x0][0xb10] ;  /* 0x0002c400ff047b82 */ /* 0x000e700000000a00 */
[----:B------:R-:W2:Y:S08]  /*13a0*/  LDC.64 R2, c[0x0][0xb18] ;  /* 0x0002c600ff027b82 */ /* 0x000eb00000000a00 */
[----:B------:R-:W4:Y:S08]  /*13b0*/  LDC R6, c[0x0][0xb20] ;  /* 0x0002c800ff067b82 */ /* 0x000f300000000800 */
[----:B------:R-:W3:Y:S01]  /*13c0*/  LDC R7, c[0x0][0xb0c] ;  /* 0x0002c300ff077b82 */ /* 0x000ee20000000800 */
[----:B-1----:R-:W-:-:S05]  /*13d0*/  IMAD.HI.U32 R4, R15, R4, RZ ;  /* 0x000000040f047227 */ /* 0x002fca00078e00ff */
[----:B------:R-:W-:Y:S01]  /*13e0*/  SHF.R.U32.HI R4, RZ, R5, R4 ;  /* 0x00000005ff047219 */ /* 0x000fe20000011604 */
[----:B--2---:R-:W-:Y:S01]  /*13f0*/  IMAD.HI.U32 R3, R14, R3, RZ ;  /* 0x000000030e037227 */ /* 0x004fe200078e00ff */
[----:B------:R-:W-:-:S04]  /*1400*/  ISETP.NE.AND P0, PT, R2, 0x1, PT ;  /* 0x000000010200780c */ /* 0x000fc80003f05270 */
[----:B----4-:R-:W-:-:S04]  /*1410*/  SHF.R.U32.HI R3, RZ, R6, R3 ;  /* 0x00000006ff037219 */ /* 0x010fc80000011603 */
[----:B------:R-:W-:Y:S02]  /*1420*/  SEL R3, R14, R3, !P0 ;  /* 0x000000030e037207 */ /* 0x000fe40004000000 */
[----:B---3--:R-:W-:-:S04]  /*1430*/  ISETP.NE.AND P1, PT, R7, 0x1, PT ;  /* 0x000000010700780c */ /* 0x008fc80003f25270 */
[----:B------:R-:W-:-:S05]  /*1440*/  SEL R4, R15, R4, !P1 ;  /* 0x000000040f047207 */ /* 0x000fca0004800000 */
[----:B------:R-:W-:Y:S02]  /*1450*/  IMAD.IADD R5, R3, 0x1, -R4 ;  /* 0x0000000103057824 */ /* 0x000fe400078e0a04 */
[----:B------:R-:W-:Y:S02]  /*1460*/  IMAD.IADD R3, R4, 0x1, -R3 ;  /* 0x0000000104037824 */ /* 0x000fe400078e0a03 */
[----:B------:R-:W-:Y:S02]  /*1470*/  IMAD R15, R5, R7, R15 ;  /* 0x00000007050f7224 */ /* 0x000fe400078e020f */
[----:B------:R-:W-:-:S07]  /*1480*/  IMAD R14, R3, R2, R14 ;  /* 0x00000002030e7224 */ /* 0x000fce00078e020e */
.L_x_17:
[----:B------:R-:W-:Y:S01]  /*1490*/  BAR.SYNC.DEFER_BLOCKING 0x0 ;  /* 0x0000000000007b1d */ /* 0x000fe20000010000 */
[----:B------:R-:W-:Y:S01]  /*14a0*/  UISETP.NE.AND UP1, UPT, UR8, 0x2, UPT ;  /* 0x000000020800788c */ /* 0x000fe2000bf25270 */
[----:B------:R-:W-:Y:S02]  /*14b0*/  ISETP.NE.OR P5, PT, R0, 0x2, !P5 ;  /* 0x000000020000780c */ /* 0x000fe40006fa5670 */
[----:B------:R-:W-:-:S06]  /*14c0*/  LOP3.LUT R2, R101, 0x1f, RZ, 0xc0, !PT ;  /* 0x0000001f65027812 */ /* 0x000fcc00078ec0ff */
[----:B------:R-:W-:Y:S05]  /*14d0*/  BRA.U UP1, `(.L_x_18) ;  /* 0x0000001501a47547 */ /* 0x000fea000b800000 */
[----:B------:R-:W1:Y:S01]  /*14e0*/  LDCU UR13, c[0x0][0x38c] ;  /* 0x00007180ff0d77ac */ /* 0x000e620008000800 */
[----:B------:R-:W2:Y:S01]  /*14f0*/  LDC R8, c[0x0][0x370] ;  /* 0x0000dc00ff087b82 */ /* 0x000ea20000000800 */
[----:B------:R-:W-:Y:S01]  /*1500*/  PLOP3.LUT P1, PT, PT, PT, UP2, 0x80, 0x8 ;  /* 0x000000000008781c */ /* 0x000fe20003f2f028 */
[----:B------:R-:W-:Y:S01]  /*1510*/  IMAD.MOV.U32 R17, RZ, RZ, 0x1 ;  /* 0x00000001ff117424 */ /* 0x000fe200078e00ff */
[----:B------:R-:W-:Y:S01]  /*1520*/  ISETP.EQ.OR P4, PT, R2, RZ, P5 ;  /* 0x000000ff0200720c */ /* 0x000fe20002f82670 */
[----:B------:R-:W-:Y:S01]  /*1530*/  IMAD.MOV.U32 R16, RZ, RZ, RZ ;  /* 0x000000ffff107224 */ /* 0x000fe200078e00ff */
[----:B------:R-:W-:Y:S02]  /*1540*/  PLOP3.LUT P1, PT, P1, PT, PT, 0x8, 0x80 ;  /* 0x000000000080781c */ /* 0x000fe40000f2e170 */
[----:B------:R-:W-:Y:S01]  /*1550*/  CS2R R12, SRZ ;  /* 0x00000000000c7805 */ /* 0x000fe2000001ff00 */
[----:B------:R-:W-:Y:S01]  /*1560*/  IMAD.MOV.U32 R11, RZ, RZ, 0x1 ;  /* 0x00000001ff0b7424 */ /* 0x000fe200078e00ff */
[----:B------:R-:W4:Y:S01]  /*1570*/  LDC R0, c[0x0][0x374] ;  /* 0x0000dd00ff007b82 */ /* 0x000f220000000800 */
[----:B------:R-:W2:Y:S01]  /*1580*/  LDCU.64 UR22, c[0x0][0x348] ;  /* 0x00006900ff1677ac */ /* 0x000ea20008000a00 */
[----:B------:R-:W-:Y:S01]  /*1590*/  UMOV UR6, URZ ;  /* 0x000000ff00067c82 */ /* 0x000fe20008000000 */
[----:B-1----:R-:W-:-:S04]  /*15a0*/  UIADD3 UR5, UPT, UPT, UR13, 0x1f, URZ ;  /* 0x0000001f0d057890 */ /* 0x002fc8000fffe0ff */
[----:B------:R-:W-:-:S04]  /*15b0*/  USHF.R.S32.HI UR4, URZ, 0x1f, UR5 ;  /* 0x0000001fff047899 */ /* 0x000fc80008011405 */
[----:B------:R-:W-:-:S04]  /*15c0*/  ULEA.HI UR4, UR4, UR5, URZ, 0x5 ;  /* 0x0000000504047291 */ /* 0x000fc8000f8f28ff */
[----:B------:R-:W-:Y:S02]  /*15d0*/  USHF.R.S32.HI UR15, URZ, 0x5, UR4 ;  /* 0x00000005ff0f7899 */ /* 0x000fe40008011404 */
[----:B------:R-:W-:Y:S02]  /*15e0*/  UIADD3 UR4, UPT, UPT, UR13, -0x1, URZ ;  /* 0xffffffff0d047890 */ /* 0x000fe4000fffe0ff */
[----:B------:R-:W-:Y:S02]  /*15f0*/  UISETP.LT.U32.AND UP0, UPT, UR15, 0xc, UPT ;  /* 0x0000000c0f00788c */ /* 0x000fe4000bf01070 */
[----:B------:R-:W-:Y:S02]  /*1600*/  UISETP.GE.U32.AND UP1, UPT, UR4, -0x3f, UPT ;  /* 0xffffffc10400788c */ /* 0x000fe4000bf26070 */
[----:B------:R-:W-:Y:S02]  /*1610*/  USEL UR14, UR15, 0xc, UP0 ;  /* 0x0000000c0f0e7887 */ /* 0x000fe40008000000 */
[----:B------:R-:W-:-:S02]  /*1620*/  UIADD3 UR13, UPT, UPT, UR13, 0x3e, URZ ;  /* 0x0000003e0d0d7890 */ /* 0x000fc4000fffe0ff */
[----:B------:R-:W-:Y:S02]  /*1630*/  UIADD3 UR5, UPT, UPT, UR14, -0x1, URZ ;  /* 0xffffffff0e057890 */ /* 0x000fe4000fffe0ff */
[----:B------:R-:W-:-:S03]  /*1640*/  UIADD3 UR7, UPT, UPT, UR15, -UR14, URZ ;  /* 0x8000000e0f077290 */ /* 0x000fc6000fffe0ff */
[----:B------:R-:W-:-:S04]  /*1650*/  @UP1 UIADD3 UR5, UPT, UPT, UR14, URZ, URZ ;  /* 0x000000ff0e051290 */ /* 0x000fc8000fffe0ff */
[----:B--2---:R-:W-:-:S12]  /*1660*/  UIADD3 UR5, UPT, UPT, UR5, 0x1, URZ ;  /* 0x0000000105057890 */ /* 0x004fd8000fffe0ff */
.L_x_36:
[----:B------:R-:W-:Y:S01]  /*1670*/  UISETP.NE.AND UP0, UPT, UR37, URZ, UPT ;  /* 0x000000ff2500728c */ /* 0x000fe2000bf05270 */
[----:B------:R-:W1:Y:S08]  /*1680*/  S2UR UR37, SR_CgaCtaId ;  /* 0x00000000002579c3 */ /* 0x000e700000008800 */
[----:B------:R-:W-:Y:S05]  /*1690*/  BRA.U UP0, `(.L_x_19) ;  /* 0x0000000100347547 */ /* 0x000fea000b800000 */
[----:B------:R-:W2:Y:S01]  /*16a0*/  S2R R2, SR_CgaCtaId ;  /* 0x0000000000027919 */ /* 0x000ea20000008800 */
[----:B------:R-:W-:-:S04]  /*16b0*/  MOV R3, 0x400 ;  /* 0x0000040000037802 */ /* 0x000fc80000000f00 */
[----:B--2---:R-:W-:Y:S02]  /*16c0*/  LEA R2, R2, R3, 0x18 ;  /* 0x0000000302027211 */ /* 0x004fe400078ec0ff */
[----:B------:R-:W-:-:S03]  /*16d0*/  SHF.L.U32 R3, R11, 0x1f, RZ ;  /* 0x0000001f0b037819 */ /* 0x000fc600000006ff */
[----:B------:R-:W-:-:S04]  /*16e0*/  IMAD R2, R12, 0x8, R2 ;  /* 0x000000080c027824 */ /* 0x000fc800078e0202 */
[----:B------:R-:W2:Y:S02]  /*16f0*/  SYNCS.PHASECHK.TRANS64.TRYWAIT P0, [R2+URZ+0x180], R3 ;  /* 0x00018003020075a7 */ /* 0x000ea400080011ff */
[----:B--2---:R-:W-:Y:S05]  /*1700*/  @!P0 BRA `(.L_x_20) ;  /* 0x0000007800c48947 */ /* 0x004fea0003800000 */
.L_x_140:
[----:B------:R-:W-:Y:S01]  /*1710*/  VIADD R12, R12, 0x1 ;  /* 0x000000010c0c7836 */ /* 0x000fe20000000000 */
[----:B------:R2:W-:Y:S04]  /*1720*/  SYNCS.ARRIVE.TRANS64.A1T0 RZ, [R2+URZ+0x170], RZ ;  /* 0x000170ff02ff79a7 */ /* 0x0005e800081000ff */
[----:B------:R-:W-:-:S04]  /*1730*/  ISETP.NE.AND P0, PT, R12, 0x2, PT ;  /* 0x000000020c00780c */ /* 0x000fc80003f05270 */
[----:B------:R-:W-:Y:S02]  /*1740*/  SEL R12, R12, RZ, P0 ;  /* 0x000000ff0c0c7207 */ /* 0x000fe40000000000 */
[----:B--2---:R-:W-:-:S04]  /*1750*/  SEL R2, RZ, 0x1, P0 ;  /* 0x00000001ff027807 */ /* 0x004fc80000000000 */
[----:B------:R-:W-:-:S07]  /*1760*/  LOP3.LUT R11, R11, R2, RZ, 0x3c, !PT ;  /* 0x000000020b0b7212 */ /* 0x000fce00078e3cff */
.L_x_19:
[----:B------:R-:W-:Y:S01]  /*1770*/  UMOV UR4, 0x400 ;  /* 0x0000040000047882 */ /* 0x000fe20000000000 */
[----:B------:R-:W-:Y:S01]  /*1780*/  SHF.L.U32 R2, R17, 0x1f, RZ ;  /* 0x0000001f11027819 */ /* 0x000fe200000006ff */
[----:B-1----:R-:W-:Y:S01]  /*1790*/  ULEA UR4, UR37, UR4, 0x18 ;  /* 0x0000000425047291 */ /* 0x002fe2000f8ec0ff */
[----:B------:R-:W-:Y:S01]  /*17a0*/  R2UR UR35, R15 ;  /* 0x000000000f2372ca */ /* 0x000fe200000e0000 */
[----:B------:R-:W-:Y:S01]  /*17b0*/  UISETP.GE.U32.AND UP0, UPT, UR13, 0x3f, UPT ;  /* 0x0000003f0d00788c */ /* 0x000fe2000bf06070 */
[----:B------:R-:W-:Y:S01]  /*17c0*/  R2UR UR18, R14 ;  /* 0x000000000e1272ca */ /* 0x000fe200000e0000 */
[----:B------:R-:W-:Y:S01]  /*17d0*/  ULEA UR8, UR6, UR4, 0x3 ;  /* 0x0000000406087291 */ /* 0x000fe2000f8e18ff */
[----:B------:R-:W-:-:S08]  /*17e0*/  UMOV UR21, URZ ;  /* 0x000000ff00157c82 */ /* 0x000fd00008000000 */
[----:B------:R1:W2:Y:S01]  /*17f0*/  SYNCS.PHASECHK.TRANS64.TRYWAIT P0, [UR8+0x60], R2 ;  /* 0x00006002ff0075a7 */ /* 0x0002a20008001108 */
[----:B------:R-:W-:Y:S02]  /*1800*/  USHF.L.U32 UR35, UR35, 0x7, URZ ;  /* 0x0000000723237899 */ /* 0x000fe400080006ff */
[----:B------:R-:W-:Y:S01]  /*1810*/  USHF.L.U32 UR18, UR18, 0x7, URZ ;  /* 0x0000000712127899 */ /* 0x000fe200080006ff */
[----:B------:R-:W-:Y:S11]  /*1820*/  BRA.U !UP0, `(.L_x_21) ;  /* 0x0000000108bc7547 */ /* 0x000ff6000b800000 */
[----:B------:R-:W-:Y:S01]  /*1830*/  UIADD3 UR10, UPT, UPT, UR18, 0x40, URZ ;  /* 0x00000040120a7890 */ /* 0x000fe2000fffe0ff */
[----:B------:R-:W-:Y:S01]  /*1840*/  UMOV UR24, URZ ;  /* 0x000000ff00187c82 */ /* 0x000fe20008000000 */
[----:B------:R-:W-:-:S10]  /*1850*/  UMOV UR25, UR6 ;  /* 0x0000000600197c82 */ /* 0x000fd40008000000 */
.L_x_26:
[----:B-1----:R-:W-:Y:S01]  /*1860*/  ULEA UR33, UR25, UR4, 0x3 ;  /* 0x0000000419217291 */ /* 0x002fe2000f8e18ff */
[----:B--2---:R-:W-:Y:S01]  /*1870*/  @!P5 MOV R3, 0x4000 ;  /* 0x000040000003d802 */ /* 0x004fe20000000f00 */
[----:B--2---:R-:W-:Y:S10]  /*1880*/  @P0 BRA `(.L_x_22) ;  /* 0x00000000000c0947 */ /* 0x004ff40003800000 */
[----:B------:R-:W-:-:S04]  /*1890*/  SHF.L.U32 R4, R17, 0x1f, RZ ;  /* 0x0000001f11047819 */ /* 0x000fc800000006ff */
[----:B------:R-:W2:Y:S02]  /*18a0*/  SYNCS.PHASECHK.TRANS64.TRYWAIT P0, [UR33+0x60], R4 ;  /* 0x00006004ff0075a7 */ /* 0x000ea40008001121 */
[----:B--2---:R-:W-:Y:S05]  /*18b0*/  @!P0 BRA `(.L_x_23) ;  /* 0x00000078006c8947 */ /* 0x004fea0003800000 */
.L_x_22:
[----:B------:R2:W-:Y:S01]  /*18c0*/  @!P5 SYNCS.ARRIVE.TRANS64 RZ, [UR33], R3 ;  /* 0x00000003ffffd9a7 */ /* 0x0005e20008000021 */
[----:B------:R-:W-:Y:S04]  /*18d0*/  BSSY.RECONVERGENT B0, `(.L_x_24) ;  /* 0x0000003000007945 */ /* 0x000fe80003800200 */
[----:B------:R-:W-:Y:S05]  /*18e0*/  @P4 BRA `(.L_x_25) ;  /* 0x0000000000044947 */ /* 0x000fea0003800000 */
[----:B------:R-:W-:Y:S05]  /*18f0*/  BPT.TRAP 0x1 ;  /* 0x000000040000795c */ /* 0x000fea0000300000 */
.L_x_25:
[----:B------:R-:W-:Y:S05]  /*1900*/  BSYNC.RECONVERGENT B0 ;  /* 0x0000000000007941 */ /* 0x000fea0003800200 */
.L_x_24:
[----:B------:R-:W-:Y:S02]  /*1910*/  UIADD3 UR6, UPT, UPT, UR25, 0x1, URZ ;  /* 0x0000000119067890 */ /* 0x000fe4000fffe0ff */
[----:B------:R-:W-:Y:S02]  /*1920*/  UIADD3 UR30, UP1, UPT, UR22, 0x80, URZ ;  /* 0x00000080161e7890 */ /* 0x000fe4000ff3e0ff */
[----:B------:R-:W-:Y:S02]  /*1930*/  UISETP.NE.AND UP0, UPT, UR6, 0xc, UPT ;  /* 0x0000000c0600788c */ /* 0x000fe4000bf05270 */
[----:B------:R-:W-:Y:S02]  /*1940*/  USHF.L.U32 UR34, UR24, 0x5, URZ ;  /* 0x0000000518227899 */ /* 0x000fe400080006ff */
[----:B------:R-:W-:Y:S02]  /*1950*/  USEL UR9, URZ, 0x1, UP0 ;  /* 0x00000001ff097887 */ /* 0x000fe40008000000 */
[----:B------:R-:W-:-:S02]  /*1960*/  USEL UR6, UR6, URZ, UP0 ;  /* 0x000000ff06067287 */ /* 0x000fc40008000000 */
[----:B------:R-:W-:Y:S02]  /*1970*/  UIADD3 UR28, UP0, UPT, UR22, 0x180, URZ ;  /* 0x00000180161c7890 */ /* 0x000fe4000ff1e0ff */
[----:B------:R-:W-:Y:S01]  /*1980*/  ULEA UR8, UR6, UR4, 0x3 ;  /* 0x0000000406087291 */ /* 0x000fe2000f8e18ff */
[----:B------:R-:W-:Y:S01]  /*1990*/  LOP3.LUT R17, R17, UR9, RZ, 0x3c, !PT ;  /* 0x0000000911117c12 */ /* 0x000fe2000f8e3cff */
[----:B------:R-:W-:Y:S02]  /*19a0*/  UIADD3.X UR31, UPT, UPT, URZ, UR23, URZ, UP1, !UPT ;  /* 0x00000017ff1f7290 */ /* 0x000fe40008ffe4ff */
[----:B------:R-:W-:Y:S01]  /*19b0*/  UIADD3.X UR29, UPT, UPT, URZ, UR23, URZ, UP0, !UPT ;  /* 0x00000017ff1d7290 */ /* 0x000fe200087fe4ff */
[----:B-1----:R-:W-:Y:S01]  /*19c0*/  SHF.L.U32 R2, R17, 0x1f, RZ ;  /* 0x0000001f11027819 */ /* 0x002fe200000006ff */
[----:B------:R-:W-:Y:S01]  /*19d0*/  UMOV UR26, 0x0 ;  /* 0x00000000001a7882 */ /* 0x000fe20000000000 */
[----:B------:R-:W-:Y:S01]  /*19e0*/  UMOV UR27, 0x10000000 ;  /* 0x10000000001b7882 */ /* 0x000fe20000000000 */
[----:B------:R-:W-:Y:S01]  /*19f0*/  UMOV UR17, UR33 ;  /* 0x0000002100117c82 */ /* 0x000fe20008000000 */
[----:B------:R1:W1:Y:S01]  /*1a00*/  SYNCS.PHASECHK.TRANS64.TRYWAIT P0, [UR8+0x60], R2 ;  /* 0x00006002ff0075a7 */ /* 0x0002620008001108 */
[----:B------:R-:W-:Y:S01]  /*1a10*/  ULEA UR8, UR25, UR4, 0xd ;  /* 0x0000000419087291 */ /* 0x000fe2000f8e68ff */
[----:B------:R-:W-:Y:S01]  /*1a20*/  UMOV UR20, UR36 ;  /* 0x0000002400147c82 */ /* 0x000fe20008000000 */
[----:B------:R-:W-:-:S02]  /*1a30*/  UMOV UR19, UR34 ;  /* 0x0000002200137c82 */ /* 0x000fc40008000000 */
[----:B------:R-:W-:Y:S02]  /*1a40*/  UIADD3 UR32, UPT, UPT, UR8, 0x8400, URZ ;  /* 0x0000840008207890 */ /* 0x000fe4000fffe0ff */
[----:B------:R-:W-:Y:S02]  /*1a50*/  UIADD3 UR16, UPT, UPT, UR8, 0x20400, URZ ;  /* 0x0002040008107890 */ /* 0x000fe4000fffe0ff */
[----:B------:R-:W-:Y:S01]  /*1a60*/  UIADD3 UR8, UPT, UPT, UR8, 0x21400, URZ ;  /* 0x0002140008087890 */ /* 0x000fe2000fffe0ff */
[----:B------:R-:W-:Y:S01]  /*1a70*/  UMOV UR12, UR36 ;  /* 0x00000024000c7c82 */ /* 0x000fe20008000000 */
[----:B------:R-:W-:Y:S01]  /*1a80*/  UMOV UR9, UR33 ;  /* 0x0000002100097c82 */ /* 0x000fe20008000000 */
[----:B------:R-:W-:Y:S02]  /*1a90*/  UMOV UR11, UR34 ;  /* 0x00000022000b7c82 */ /* 0x000fe40008000000 */
[----:B------:R1:W-:Y:S01]  /*1aa0*/  UTMALDG.3D [UR32], [UR30], desc[UR26] ;  /* 0x00001a201e0075b4 */ /* 0x0003e20008011000 */
[----:B------:R-:W-:Y:S01]  /*1ab0*/  UIADD3 UR24, UPT, UPT, UR24, 0x1, URZ ;  /* 0x0000000118187890 */ /* 0x000fe2000fffe0ff */
[----:B------:R-:W-:Y:S01]  /*1ac0*/  UMOV UR21, UR5 ;  /* 0x0000000500157c82 */ /* 0x000fe20008000000 */
[----:B------:R-:W-:-:S02]  /*1ad0*/  UMOV UR25, UR6 ;  /* 0x0000000600197c82 */ /* 0x000fc40008000000 */
[----:B------:R-:W-:Y:S01]  /*1ae0*/  UISETP.NE.AND UP0, UPT, UR24, UR5, UPT ;  /* 0x000000051800728c */ /* 0x000fe2000bf05270 */
[----:B------:R1:W-:Y:S01]  /*1af0*/  UTMALDG.3D [UR16], [UR28], desc[UR26] ;  /* 0x00001a101c0075b4 */ /* 0x0003e20008011000 */
[----:B------:R1:W-:Y:S07]  /*1b00*/  UTMALDG.3D [UR8], [UR28], desc[UR26] ;  /* 0x00001a081c0075b4 */ /* 0x0003ee0008011000 */
[----:B------:R-:W-:Y:S05]  /*1b10*/  BRA.U UP0, `(.L_x_26) ;  /* 0xfffffffd00507547 */ /* 0x000fea000b83ffff */
.L_x_21:
[----:B-1----:R-:W-:Y:S01]  /*1b20*/  ULEA UR8, UR6, UR4, 0x3 ;  /* 0x0000000406087291 */ /* 0x002fe2000f8e18ff */
[----:B------:R-:W-:Y:S01]  /*1b30*/  SHF.L.U32 R2, R17, 0x1f, RZ ;  /* 0x0000001f11027819 */ /* 0x000fe200000006ff */
[----:B------:R-:W-:Y:S01]  /*1b40*/  @!P1 SYNCS.ARRIVE.TRANS64.A1T0 RZ, [UR4+0x108], RZ ;  /* 0x000108ffffff99a7 */ /* 0x000fe20008100004 */
[----:B------:R-:W-:-:S06]  /*1b50*/  UISETP.GT.AND UP0, UPT, UR15, UR14, UPT ;  /* 0x0000000e0f00728c */ /* 0x000fcc000bf04270 */
[----:B--2---:R1:W2:Y:S03]  /*1b60*/  SYNCS.PHASECHK.TRANS64.TRYWAIT P0, [UR8+0x60], R2 ;  /* 0x00006002ff0075a7 */ /* 0x0042a60008001108 */
[----:B------:R-:W-:Y:S05]  /*1b70*/  BRA.U !UP0, `(.L_x_27) ;  /* 0x0000000108c07547 */ /* 0x000fea000b800000 */
[----:B------:R-:W-:Y:S02]  /*1b80*/  UIADD3 UR29, UPT, UPT, UR7, UR21, URZ ;  /* 0x00000015071d7290 */ /* 0x000fe4000fffe0ff */
[----:B------:R-:W-:Y:S01]  /*1b90*/  UIADD3 UR10, UPT, UPT, UR18, 0x40, URZ ;  /* 0x00000040120a7890 */ /* 0x000fe2000fffe0ff */
[----:B------:R-:W-:-:S11]  /*1ba0*/  UMOV UR34, UR6 ;  /* 0x0000000600227c82 */ /* 0x000fd60008000000 */
.L_x_32:
[----:B-1----:R-:W-:Y:S01]  /*1bb0*/  ULEA UR25, UR34, UR4, 0x3 ;  /* 0x0000000422197291 */ /* 0x002fe2000f8e18ff */
[----:B--2---:R-:W-:Y:S01]  /*1bc0*/  @!P5 MOV R3, 0x4000 ;  /* 0x000040000003d802 */ /* 0x004fe20000000f00 */
[----:B--2---:R-:W-:Y:S10]  /*1bd0*/  @P0 BRA `(.L_x_28) ;  /* 0x00000000000c0947 */ /* 0x004ff40003800000 */
[----:B------:R-:W-:-:S04]  /*1be0*/  SHF.L.U32 R4, R17, 0x1f, RZ ;  /* 0x0000001f11047819 */ /* 0x000fc800000006ff */
[----:B------:R-:W2:Y:S02]  /*1bf0*/  SYNCS.PHASECHK.TRANS64.TRYWAIT P0, [UR25+0x60], R4 ;  /* 0x00006004ff0075a7 */ /* 0x000ea40008001119 */
[----:B--2---:R-:W-:Y:S05]  /*1c00*/  @!P0 BRA `(.L_x_29) ;  /* 0x0000007400b08947 */ /* 0x004fea0003800000 */
.L_x_28:
[----:B------:R2:W-:Y:S01]  /*1c10*/  @!P5 SYNCS.ARRIVE.TRANS64 RZ, [UR25], R3 ;  /* 0x00000003ffffd9a7 */ /* 0x0005e20008000019 */
[----:B------:R-:W-:Y:S04]  /*1c20*/  BSSY.RECONVERGENT B0, `(.L_x_30) ;  /* 0x0000003000007945 */ /* 0x000fe80003800200 */
[----:B------:R-:W-:Y:S05]  /*1c30*/  @P4 BRA `(.L_x_31) ;  /* 0x0000000000044947 */ /* 0x000fea0003800000 */
[----:B------:R-:W-:Y:S05]  /*1c40*/  BPT.TRAP 0x1 ;  /* 0x000000040000795c */ /* 0x000fea0000300000 */
.L_x_31:
[----:B------:R-:W-:Y:S05]  /*1c50*/  BSYNC.RECONVERGENT B0 ;  /* 0x0000000000007941 */ /* 0x000fea0003800200 */
.L_x_30:
        /* <DEDUP_REMOVED lines=24> */
[----:B------:R-:W-:Y:S01]  /*1de0*/  UMOV UR12, UR36 ;  /* 0x00000024000c7c82 */ /* 0x000fe20008000000 */
[----:B------:R-:W-:Y:S01]  /*1df0*/  UMOV UR9, UR25 ;  /* 0x0000001900097c82 */ /* 0x000fe20008000000 */
[----:B------:R1:W-:Y:S01]  /*1e00*/  UTMALDG.3D [UR24], [UR38], desc[UR30] ;  /* 0x00001e18260075b4 */ /* 0x0003e20008011000 */
[----:B------:R-:W-:Y:S01]  /*1e10*/  UMOV UR11, UR26 ;  /* 0x0000001a000b7c82 */ /* 0x000fe20008000000 */
[----:B------:R-:W-:Y:S01]  /*1e20*/  UIADD3 UR21, UPT, UPT, UR21, 0x1, URZ ;  /* 0x0000000115157890 */ /* 0x000fe2000fffe0ff */
[----:B------:R-:W-:-:S03]  /*1e30*/  UMOV UR34, UR6 ;  /* 0x0000000600227c82 */ /* 0x000fc60008000000 */
[----:B------:R-:W-:Y:S01]  /*1e40*/  UISETP.NE.AND UP0, UPT, UR21, UR29, UPT ;  /* 0x0000001d1500728c */ /* 0x000fe2000bf05270 */
[----:B------:R1:W-:Y:S01]  /*1e50*/  UTMALDG.3D [UR16], [UR32], desc[UR30] ;  /* 0x00001e10200075b4 */ /* 0x0003e20008011000 */
[----:B------:R1:W-:Y:S07]  /*1e60*/  UTMALDG.3D [UR8], [UR32], desc[UR30] ;  /* 0x00001e08200075b4 */ /* 0x0003ee0008011000 */
[----:B------:R-:W-:Y:S05]  /*1e70*/  BRA.U UP0, `(.L_x_32) ;  /* 0xfffffffd004c7547 */ /* 0x000fea000b83ffff */
.L_x_27:
[C---:B-1----:R-:W-:Y:S01]  /*1e80*/  LEA R2, R16.reuse, UR4, 0x3 ;  /* 0x0000000410027c11 */ /* 0x042fe2000f8e18ff */
[----:B------:R-:W-:Y:S01]  /*1e90*/  NOP ;  /* 0x0000000000007918 */ /* 0x000fe20000000000 */
[----:B--2---:R-:W-:Y:S02]  /*1ea0*/  SHF.L.U32 R3, R13, 0x1f, RZ ;  /* 0x0000001f0d037819 */ /* 0x004fe400000006ff */
[----:B------:R-:W-:Y:S02]  /*1eb0*/  LEA R4, R16, UR4, 0x4 ;  /* 0x0000000410047c11 */ /* 0x000fe4000f8e20ff */
[----:B------:R-:W1:Y:S02]  /*1ec0*/  SYNCS.PHASECHK.TRANS64.TRYWAIT P0, [R2+URZ+0x110], R3 ;  /* 0x00011003020075a7 */ /* 0x000e6400080011ff */
[----:B-1----:R-:W-:Y:S05]  /*1ed0*/  @!P0 BRA `(.L_x_33) ;  /* 0x0000007400148947 */ /* 0x002fea0003800000 */
.L_x_143:
[----:B------:R-:W2:Y:S01]  /*1ee0*/  LDS.128 R4, [R4+0x1a0] ;  /* 0x0001a00004047984 */ /* 0x000ea20000000c00 */
[----:B---3--:R-:W-:Y:S01]  /*1ef0*/  ISETP.GE.AND P0, PT, R40, 0x1, PT ;  /* 0x000000012800780c */ /* 0x008fe20003f06270 */
[----:B-1----:R-:W-:Y:S01]  /*1f00*/  VIADD R2, R2, 0x120 ;  /* 0x0000012002027836 */ /* 0x002fe20000000000 */
[----:B------:R-:W-:Y:S01]  /*1f10*/  @!PT LDS RZ, [RZ] ;  /* 0x00000000fffff984 */ /* 0x000fe20000000800 */
[----:B------:R-:W-:Y:S01]  /*1f20*/  @!PT LDS RZ, [RZ] ;  /* 0x00000000fffff984 */ /* 0x000fe20000000800 */
[----:B------:R-:W-:Y:S01]  /*1f30*/  @!PT LDS RZ, [RZ] ;  /* 0x00000000fffff984 */ /* 0x000fe20000000800 */
[----:B------:R-:W-:Y:S01]  /*1f40*/  @!PT LDS RZ, [RZ] ;  /* 0x00000000fffff984 */ /* 0x000fe20000000800 */
[----:B------:R1:W-:Y:S06]  /*1f50*/  MEMBAR.ALL.CTA ;  /* 0x0000000000007992 */ /* 0x0003ec0000008000 */
[----:B-1----:R-:W1:Y:S01]  /*1f60*/  FENCE.VIEW.ASYNC.S ;  /* 0x00000000000073c6 */ /* 0x002e620000000000 */
[----:B------:R-:W-:-:S04]  /*1f70*/  PRMT R2, RZ, 0x654, R2 ;  /* 0x00000654ff027816 */ /* 0x000fc80000000002 */
[----:B-1----:R1:W-:Y:S01]  /*1f80*/  SYNCS.ARRIVE.TRANS64.RED.A1T0 RZ, [R2+URZ], RZ ;  /* 0x000000ff02ff79a7 */ /* 0x0023e200081004ff */
[----:B--2---:R-:W-:-:S13]  /*1f90*/  LOP3.LUT P2, RZ, R6, 0x1, RZ, 0xc0, !PT ;  /* 0x0000000106ff7812 */ /* 0x004fda000784c0ff */
[----:B------:R-:W-:Y:S01]  /*1fa0*/  @P2 SHF.R.U32.HI R3, RZ, 0x10, R5 ;  /* 0x00000010ff032819 */ /* 0x000fe20000011605 */
[----:B------:R-:W-:Y:S01]  /*1fb0*/  VOTEU.ANY UP0, P2 ;  /* 0x0000000000ff7886 */ /* 0x000fe20001000100 */
[----:B------:R-:W-:Y:S02]  /*1fc0*/  @P2 MOV R10, R4 ;  /* 0x00000004000a2202 */ /* 0x000fe40000000f00 */
[----:B------:R-:W-:Y:S02]  /*1fd0*/  @P2 R2UR.BROADCAST UR8, R3 ;  /* 0x00000000030822ca */ /* 0x000fe400008e0000 */
[----:B------:R-:W-:-:S11]  /*1fe0*/  @P2 LOP3.LUT R9, R5, 0xffff, RZ, 0xc0, !PT ;  /* 0x0000ffff05092812 */ /* 0x000fd600078ec0ff */
[----:B------:R-:W-:Y:S01]  /*1ff0*/  @UP0 UMOV UR36, UR8 ;  /* 0x0000000800240c82 */ /* 0x000fe20008000000 */
[----:B-1----:R-:W-:Y:S05]  /*2000*/  @!P0 BRA `(.L_x_34) ;  /* 0x0000000000b88947 */ /* 0x002fea0003800000 */
[----:B------:R-:W4:Y:S01]  /*2010*/  LDC.64 R4, c[0x0][0xb18] ;  /* 0x0002c600ff047b82 */ /* 0x000f220000000a00 */
[----:B------:R-:W-:-:S07]  /*2020*/  ISETP.NE.AND P3, PT, R40, 0x1, PT ;  /* 0x000000012800780c */ /* 0x000fce0003f65270 */
[----:B------:R-:W1:Y:S08]  /*2030*/  LDC.64 R6, c[0x0][0xb10] ;  /* 0x0002c400ff067b82 */ /* 0x000e700000000a00 */
[----:B------:R-:W2:Y:S08]  /*2040*/  LDC R14, c[0x0][0xb20] ;  /* 0x0002c800ff0e7b82 */ /* 0x000eb00000000800 */
[----:B------:R-:W3:Y:S01]  /*2050*/  LDC R15, c[0x0][0xb0c] ;  /* 0x0002c300ff0f7b82 */ /* 0x000ee20000000800 */
[----:B----4-:R-:W-:Y:S01]  /*2060*/  IMAD.HI.U32 R19, R0, R5, RZ ;  /* 0x0000000500137227 */ /* 0x010fe200078e00ff */
[----:B------:R-:W-:-:S03]  /*2070*/  ISETP.NE.AND P0, PT, R4, 0x1, PT ;  /* 0x000000010400780c */ /* 0x000fc60003f05270 */
[----:B------:R-:W-:-:S03]  /*2080*/  IMAD.HI.U32 R5, R9, R5, RZ ;  /* 0x0000000509057227 */ /* 0x000fc600078e00ff */
[----:B------:R-:W4:Y:S01]  /*2090*/  LDC.64 R2, c[0x0][0xb28] ;  /* 0x0002ca00ff027b82 */ /* 0x000f220000000a00 */
[----:B-1----:R-:W-:-:S04]  /*20a0*/  IMAD.HI.U32 R20, R8, R6, RZ ;  /* 0x0000000608147227 */ /* 0x002fc800078e00ff */
[----:B------:R-:W-:Y:S01]  /*20b0*/  IMAD.HI.U32 R21, R10, R6, RZ ;  /* 0x000000060a157227 */ /* 0x000fe200078e00ff */
[----:B------:R-:W-:Y:S02]  /*20c0*/  SHF.R.U32.HI R20, RZ, R7, R20 ;  /* 0x00000007ff147219 */ /* 0x000fe40000011614 */
[-C--:B--2---:R-:W-:Y:S02]  /*20d0*/  SHF.R.U32.HI R19, RZ, R14.reuse, R19 ;  /* 0x0000000eff137219 */ /* 0x084fe40000011613 */
[----:B------:R-:W-:Y:S02]  /*20e0*/  SHF.R.U32.HI R5, RZ, R14, R5 ;  /* 0x0000000eff057219 */ /* 0x000fe40000011605 */
[----:B------:R-:W-:Y:S02]  /*20f0*/  SEL R19, R0, R19, !P0 ;  /* 0x0000001300137207 */ /* 0x000fe40004000000 */
[----:B------:R-:W-:Y:S02]  /*2100*/  SHF.R.U32.HI R21, RZ, R7, R21 ;  /* 0x00000007ff157219 */ /* 0x000fe40000011615 */
[----:B---3--:R-:W-:-:S02]  /*2110*/  ISETP.NE.AND P1, PT, R15, 0x1, PT ;  /* 0x000000010f00780c */ /* 0x008fc40003f25270 */
[----:B------:R-:W-:Y:S02]  /*2120*/  SEL R5, R9, R5, !P0 ;  /* 0x0000000509057207 */ /* 0x000fe40004000000 */
[----:B------:R-:W-:Y:S02]  /*2130*/  SEL R20, R8, R20, !P1 ;  /* 0x0000001408147207 */ /* 0x000fe40004800000 */
[----:B------:R-:W-:Y:S01]  /*2140*/  SEL R21, R10, R21, !P1 ;  /* 0x000000150a157207 */ /* 0x000fe20004800000 */
[----:B----4-:R-:W-:-:S04]  /*2150*/  IMAD.HI.U32 R18, R19, R2, RZ ;  /* 0x0000000213127227 */ /* 0x010fc800078e00ff */
        /* <DEDUP_REMOVED lines=10> */
[----:B------:R-:W-:-:S04]  /*2200*/  @!P0 IMAD.HI.U32 R7, R21, R2, RZ ;  /* 0x0000000215078227 */ /* 0x000fc800078e00ff */
[----:B------:R-:W-:Y:S01]  /*2210*/  IMAD.MOV R2, RZ, RZ, -R6 ;  /* 0x000000ffff027224 */ /* 0x000fe200078e0a06 */
[----:B------:R-:W-:Y:S02]  /*2220*/  @!P0 SHF.R.U32.HI R3, RZ, R3, R7 ;  /* 0x00000003ff038219 */ /* 0x000fe40000011607 */
[----:B------:R-:W-:Y:S01]  /*2230*/  IADD3 R7, PT, PT, -R5, RZ, RZ ;  /* 0x000000ff05077210 */ /* 0x000fe20007ffe1ff */
[----:B------:R-:W-:Y:S01]  /*2240*/  IMAD R2, R40, R2, R5 ;  /* 0x0000000228027224 */ /* 0x000fe200078e0205 */
        /* <DEDUP_REMOVED lines=10> */
.L_x_34:
[----:B------:R-:W1:Y:S02]  /*22f0*/  LDCU UR8, c[0x0][0xb30] ;  /* 0x00016600ff0877ac */ /* 0x000e640008000800 */
[----:B-1----:R-:W-:-:S09]  /*2300*/  UISETP.NE.AND UP0, UPT, UR8, 0x1, UPT ;  /* 0x000000010800788c */ /* 0x002fd2000bf05270 */
[----:B------:R-:W-:Y:S05]  /*2310*/  BRA.U UP0, `(.L_x_35) ;  /* 0x0000000100407547 */ /* 0x000fea000b800000 */
[----:B------:R-:W1:Y:S08]  /*2320*/  LDC.64 R4, c[0x0][0xb10] ;  /* 0x0002c400ff047b82 */ /* 0x000e700000000a00 */
[----:B------:R-:W2:Y:S08]  /*2330*/  LDC.64 R2, c[0x0][0xb18] ;  /* 0x0002c600ff027b82 */ /* 0x000eb00000000a00 */
[----:B------:R-:W3:Y:S08]  /*2340*/  LDC R6, c[0x0][0xb20] ;  /* 0x0002c800ff067b82 */ /* 0x000ef00000000800 */
[----:B------:R-:W4:Y:S01]  /*2350*/  LDC R7, c[0x0][0xb0c] ;  /* 0x0002c300ff077b82 */ /* 0x000f220000000800 */
[----:B-1----:R-:W-:-:S05]  /*2360*/  IMAD.HI.U32 R4, R10, R4, RZ ;  /* 0x000000040a047227 */ /* 0x002fca00078e00ff */
[----:B------:R-:W-:Y:S01]  /*2370*/  SHF.R.U32.HI R4, RZ, R5, R4 ;  /* 0x00000005ff047219 */ /* 0x000fe20000011604 */
[----:B--2---:R-:W-:Y:S01]  /*2380*/  IMAD.HI.U32 R3, R9, R3, RZ ;  /* 0x0000000309037227 */ /* 0x004fe200078e00ff */
[----:B------:R-:W-:-:S04]  /*2390*/  ISETP.NE.AND P0, PT, R2, 0x1, PT ;  /* 0x000000010200780c */ /* 0x000fc80003f05270 */
[----:B---3--:R-:W-:-:S04]  /*23a0*/  SHF.R.U32.HI R3, RZ, R6, R3 ;  /* 0x00000006ff037219 */ /* 0x008fc80000011603 */
[----:B------:R-:W-:Y:S02]  /*23b0*/  SEL R3, R9, R3, !P0 ;  /* 0x0000000309037207 */ /* 0x000fe40004000000 */
[----:B----4-:R-:W-:-:S04]  /*23c0*/  ISETP.NE.AND P1, PT, R7, 0x1, PT ;  /* 0x000000010700780c */ /* 0x010fc80003f25270 */
[----:B------:R-:W-:-:S05]  /*23d0*/  SEL R4, R10, R4, !P1 ;  /* 0x000000040a047207 */ /* 0x000fca0004800000 */
[----:B------:R-:W-:Y:S02]  /*23e0*/  IMAD.IADD R5, R3, 0x1, -R4 ;  /* 0x0000000103057824 */ /* 0x000fe400078e0a04 */
[----:B------:R-:W-:Y:S02]  /*23f0*/  IMAD.IADD R3, R4, 0x1, -R3 ;  /* 0x0000000104037824 */ /* 0x000fe400078e0a03 */
[----:B------:R-:W-:Y:S02]  /*2400*/  IMAD R10, R5, R7, R10 ;  /* 0x00000007050a7224 */ /* 0x000fe400078e020a */
[----:B------:R-:W-:-:S07]  /*2410*/  IMAD R9, R3, R2, R9 ;  /* 0x0000000203097224 */ /* 0x000fce00078e0209 */
.L_x_35:
[----:B------:R-:W-:Y:S01]  /*2420*/  VIADD R16, R16, 0x1 ;  /* 0x0000000110107836 */ /* 0x000fe20000000000 */
[----:B------:R-:W-:Y:S01]  /*2430*/  PLOP3.LUT P1, PT, PT, PT, PT, 0x80, 0x8 ;  /* 0x000000000008781c */ /* 0x000fe20003f2f070 */
[----:B------:R-:W-:Y:S02]  /*2440*/  IMAD.IADD R15, R10, 0x1, R87 ;  /* 0x000000010a0f7824 */ /* 0x000fe400078e0257 */
[----:B------:R-:W-:Y:S01]  /*2450*/  IMAD.IADD R14, R9, 0x1, R86 ;  /* 0x00000001090e7824 */ /* 0x000fe200078e0256 */
[----:B------:R-:W-:-:S04]  /*2460*/  ISETP.NE.AND P0, PT, R16, 0x2, PT ;  /* 0x000000021000780c */ /* 0x000fc80003f05270 */
[----:B------:R-:W-:Y:S02]  /*2470*/  SEL R2, RZ, 0x1, P0 ;  /* 0x00000001ff027807 */ /* 0x000fe40000000000 */
[----:B------:R-:W-:Y:S02]  /*2480*/  SEL R16, R16, RZ, P0 ;  /* 0x000000ff10107207 */ /* 0x000fe40000000000 */
[----:B------:R-:W-:Y:S01]  /*2490*/  LOP3.LUT R13, R13, R2, RZ, 0x3c, !PT ;  /* 0x000000020d0d7212 */ /* 0x000fe200078e3cff */
[----:B------:R-:W-:Y:S06]  /*24a0*/  @P2 BRA `(.L_x_36) ;  /* 0xfffffff000702947 */ /* 0x000fec000383ffff */
[----:B------:R-:W-:Y:S01]  /*24b0*/  UIADD3 UR4, UPT, UPT, UR4, 0x60, URZ ;  /* 0x0000006004047890 */ /* 0x000fe2000fffe0ff */
[----:B------:R-:W-:-:S03]  /*24c0*/  SHF.L.U32 R2, R17, 0x1f, RZ ;  /* 0x0000001f11027819 */ /* 0x000fc600000006ff */
[----:B------:R-:W-:-:S09]  /*24d0*/  ULEA UR5, UR6, UR4, 0x3 ;  /* 0x0000000406057291 */ /* 0x000fd2000f8e18ff */
[----:B------:R-:W1:Y:S02]  /*24e0*/  SYNCS.PHASECHK.TRANS64.TRYWAIT P0, [UR5], R2 ;  /* 0x00000002ff0075a7 */ /* 0x000e640008001105 */
[----:B-1----:R-:W-:Y:S05]  /*24f0*/  @!P0 BRA `(.L_x_37) ;  /* 0x0000006c00a08947 */ /* 0x002fea0003800000 */
.L_x_145:
[----:B------:R-:W-:-:S04]  /*2500*/  UIADD3 UR6, UPT, UPT, UR6, 0x1, URZ ;  /* 0x0000000106067890 */ /* 0x000fc8000fffe0ff */
[----:B------:R-:W-:-:S04]  /*2510*/  UISETP.NE.AND UP0, UPT, UR6, 0xc, UPT ;  /* 0x0000000c0600788c */ /* 0x000fc8000bf05270 */
[----:B------:R-:W-:Y:S02]  /*2520*/  USEL UR7, URZ, 0x1, UP0 ;  /* 0x00000001ff077887 */ /* 0x000fe40008000000 */
[----:B------:R-:W-:-:S04]  /*2530*/  USEL UR6, UR6, URZ, UP0 ;  /* 0x000000ff06067287 */ /* 0x000fc80008000000 */
[----:B------:R-:W-:Y:S01]  /*2540*/  ULEA UR5, UR6, UR4, 0x3 ;  /* 0x0000000406057291 */ /* 0x000fe2000f8e18ff */
[----:B-1----:R-:W-:-:S04]  /*2550*/  LOP3.LUT R2, R17, UR7, RZ, 0x3c, !PT ;  /* 0x0000000711027c12 */ /* 0x002fc8000f8e3cff */
[----:B------:R-:W-:-:S04]  /*2560*/  SHF.L.U32 R3, R2, 0x1f, RZ ;  /* 0x0000001f02037819 */ /* 0x000fc800000006ff */
[----:B------:R-:W1:Y:S02]  /*2570*/  SYNCS.PHASECHK.TRANS64.TRYWAIT P0, [UR5], R3 ;  /* 0x00000003ff0075a7 */ /* 0x000e640008001105 */
[----:B-1----:R-:W-:Y:S05]  /*2580*/  @!P0 BRA `(.L_x_38) ;  /* 0x0000006c00948947 */ /* 0x002fea0003800000 */
.L_x_147:
[----:B------:R-:W-:-:S04]  /*2590*/  UIADD3 UR6, UPT, UPT, UR6, 0x1, URZ ;  /* 0x0000000106067890 */ /* 0x000fc8000fffe0ff */
[----:B------:R-:W-:-:S04]  /*25a0*/  UISETP.NE.AND UP0, UPT, UR6, 0xc, UPT ;  /* 0x0000000c0600788c */ /* 0x000fc8000bf05270 */
[----:B------:R-:W-:Y:S02]  /*25b0*/  USEL UR7, URZ, 0x1, UP0 ;  /* 0x00000001ff077887 */ /* 0x000fe40008000000 */
[----:B------:R-:W-:-:S04]  /*25c0*/  USEL UR6, UR6, URZ, UP0 ;  /* 0x000000ff06067287 */ /* 0x000fc80008000000 */
[----:B------:R-:W-:Y:S01]  /*25d0*/  ULEA UR5, UR6, UR4, 0x3 ;  /* 0x0000000406057291 */ /* 0x000fe2000f8e18ff */
[----:B------:R-:W-:-:S04]  /*25e0*/  LOP3.LUT R2, R2, UR7, RZ, 0x3c, !PT ;  /* 0x0000000702027c12 */ /* 0x000fc8000f8e3cff */
[----:B-1----:R-:W-:-:S04]  /*25f0*/  SHF.L.U32 R3, R2, 0x1f, RZ ;  /* 0x0000001f02037819 */ /* 0x002fc800000006ff */
[----:B------:R-:W1:Y:S02]  /*2600*/  SYNCS.PHASECHK.TRANS64.TRYWAIT P0, [UR5], R3 ;  /* 0x00000003ff0075a7 */ /* 0x000e640008001105 */
[----:B-1----:R-:W-:Y:S05]  /*2610*/  @!P0 BRA `(.L_x_39) ;  /* 0x0000006c00888947 */ /* 0x002fea0003800000 */
.L_x_149:
        /* <DEDUP_REMOVED lines=9> */
.L_x_151:
        /* <DEDUP_REMOVED lines=9> */
.L_x_153:
        /* <DEDUP_REMOVED lines=9> */
.L_x_155:
        /* <DEDUP_REMOVED lines=9> */
.L_x_157:
        /* <DEDUP_REMOVED lines=9> */
.L_x_159:
        /* <DEDUP_REMOVED lines=9> */
.L_x_161:
        /* <DEDUP_REMOVED lines=9> */
.L_x_163:
        /* <DEDUP_REMOVED lines=9> */
.L_x_165:
[----:B------:R-:W-:-:S04]  /*2aa0*/  UIADD3 UR6, UPT, UPT, UR6, 0x1, URZ ;  /* 0x0000000106067890 */ /* 0x000fc8000fffe0ff */
[----:B------:R-:W-:-:S04]  /*2ab0*/  UISETP.NE.AND UP0, UPT, UR6, 0xc, UPT ;  /* 0x0000000c0600788c */ /* 0x000fc8000bf05270 */
[----:B------:R-:W-:Y:S02]  /*2ac0*/  USEL UR5, URZ, 0x1, UP0 ;  /* 0x00000001ff057887 */ /* 0x000fe40008000000 */
[----:B------:R-:W-:-:S04]  /*2ad0*/  USEL UR6, UR6, URZ, UP0 ;  /* 0x000000ff06067287 */ /* 0x000fc80008000000 */
[----:B------:R-:W-:Y:S01]  /*2ae0*/  ULEA UR6, UR6, UR4, 0x3 ;  /* 0x0000000406067291 */ /* 0x000fe2000f8e18ff */
[----:B------:R-:W-:-:S04]  /*2af0*/  LOP3.LUT R2, R2, UR5, RZ, 0x3c, !PT ;  /* 0x0000000502027c12 */ /* 0x000fc8000f8e3cff */
[----:B------:R-:W-:Y:S01]  /*2b00*/  SHF.L.U32 R2, R2, 0x1f, RZ ;  /* 0x0000001f02027819 */ /* 0x000fe200000006ff */
[----:B-1--4-:R-:W-:-:S07]  /*2b10*/  IMAD.U32 R0, RZ, RZ, UR6 ;  /* 0x00000006ff007e24 */ /* 0x012fce000f8e00ff */
.L_x_48:
[----:B-1----:R1:W2:Y:S02]  /*2b20*/  SYNCS.PHASECHK.TRANS64.TRYWAIT P0, [R0+URZ], R2 ;  /* 0x00000002000075a7 */ /* 0x0022a400080011ff */
[----:B--2---:R-:W-:Y:S05]  /*2b30*/  @!P0 NANOSLEEP.SYNCS 0x989680 ;  /* 0x009896800000895d */ /* 0x004fea0003900000 */
[----:B------:R-:W2:Y:S02]  /*2b40*/  @!P0 SYNCS.PHASECHK.TRANS64 P0, [R0+URZ], R2 ;  /* 0x00000002000085a7 */ /* 0x000ea400080010ff */
[----:B--2---:R-:W-:Y:S05]  /*2b50*/  @P0 EXIT ;  /* 0x000000000000094d */ /* 0x004fea0003800000 */
[----:B------:R-:W-:Y:S05]  /*2b60*/  BRA `(.L_x_48) ;  /* 0xfffffffc00ec7947 */ /* 0x000fea000383ffff */
.L_x_18:
[----:B------:R-:W-:-:S04]  /*2b70*/  UISETP.NE.AND UP1, UPT, UR37, URZ, UPT ;  /* 0x000000ff2500728c */ /* 0x000fc8000bf25270 */
[----:B------:R-:W-:-:S09]  /*2b80*/  UISETP.NE.OR UP1, UPT, UR8, 0x1, UP1 ;  /* 0x000000010800788c */ /* 0x000fd20008f25670 */
[----:B------:R-:W-:Y:S05]  /*2b90*/  BRA.U UP1, `(.L_x_49) ;  /* 0x0000000501487547 */ /* 0x000fea000b800000 */
[----:B------:R-:W-:Y:S01]  /*2ba0*/  ISETP.NE.AND P2, PT, R2, RZ, PT ;  /* 0x000000ff0200720c */ /* 0x000fe20003f45270 */
[----:B------:R-:W-:Y:S01]  /*2bb0*/  IMAD.MOV.U32 R12, RZ, RZ, 0x1 ;  /* 0x00000001ff0c7424 */ /* 0x000fe200078e00ff */
[----:B------:R-:W-:Y:S02]  /*2bc0*/  CS2R R10, SRZ ;  /* 0x00000000000a7805 */ /* 0x000fe4000001ff00 */
[----:B------:R-:W-:Y:S01]  /*2bd0*/  CS2R R8, SRZ ;  /* 0x0000000000087805 */ /* 0x000fe2000001ff00 */
[----:B------:R-:W-:Y:S01]  /*2be0*/  UMOV UR4, 0x400 ;  /* 0x0000040000047882 */ /* 0x000fe20000000000 */
[----:B------:R-:W-:Y:S01]  /*2bf0*/  UMOV UR6, URZ ;  /* 0x000000ff00067c82 */ /* 0x000fe20008000000 */
[----:B------:R-:W-:-:S12]  /*2c00*/  ULEA UR37, UR37, UR4, 0x18 ;  /* 0x0000000425257291 */ /* 0x000fd8000f8ec0ff */
.L_x_53:
[----:B------:R-:W-:Y:S02]  /*2c10*/  LEA R0, R8, UR37, 0x3 ;  /* 0x0000002508007c11 */ /* 0x000fe4000f8e18ff */
[----:B------:R-:W-:-:S03]  /*2c20*/  SHF.L.U32 R4, R9, 0x1f, RZ ;  /* 0x0000001f09047819 */ /* 0x000fc600000006ff */
[----:B------:R-:W-:Y:S01]  /*2c30*/  VIADD R5, R0, 0x180 ;  /* 0x0000018000057836 */ /* 0x000fe20000000000 */
[----:B------:R-:W1:Y:S02]  /*2c40*/  SYNCS.PHASECHK.TRANS64.TRYWAIT P0, [R0+URZ+0x170], R4 ;  /* 0x00017004000075a7 */ /* 0x000e6400080011ff */
[----:B-1----:R-:W-:Y:S05]  /*2c50*/  @!P0 BRA `(.L_x_50) ;  /* 0x0000006800d08947 */ /* 0x002fea0003800000 */
.L_x_166:
[----:B------:R-:W-:Y:S01]  /*2c60*/  ULEA UR5, UR6, UR37, 0x3 ;  /* 0x0000002506057291 */ /* 0x000fe2000f8e18ff */
[----:B-1----:R-:W-:Y:S01]  /*2c70*/  PRMT R0, RZ, 0x654, R5 ;  /* 0x00000654ff007816 */ /* 0x002fe20000000005 */
[----:B------:R-:W-:Y:S01]  /*2c80*/  @!P2 IMAD.MOV.U32 R4, RZ, RZ, 0x10 ;  /* 0x00000010ff04a424 */ /* 0x000fe200078e00ff */
[----:B------:R-:W-:Y:S01]  /*2c90*/  SHF.L.U32 R5, R12, 0x1f, RZ ;  /* 0x0000001f0c057819 */ /* 0x000fe200000006ff */
[----:B------:R-:W-:Y:S01]  /*2ca0*/  UIADD3 UR4, UPT, UPT, UR5, 0x110, URZ ;  /* 0x0000011005047890 */ /* 0x000fe2000fffe0ff */
[----:B------:R1:W-:Y:S05]  /*2cb0*/  SYNCS.ARRIVE.TRANS64.RED.A1T0 RZ, [R0+URZ], RZ ;  /* 0x000000ff00ff79a7 */ /* 0x0003ea00081004ff */
[----:B------:R-:W-:Y:S01]  /*2cc0*/  IMAD.U32 R6, RZ, RZ, UR4 ;  /* 0x00000004ff067e24 */ /* 0x000fe2000f8e00ff */
[----:B------:R-:W2:Y:S04]  /*2cd0*/  SYNCS.PHASECHK.TRANS64.TRYWAIT P0, [UR5+0x120], R5 ;  /* 0x00012005ff0075a7 */ /* 0x000ea80008001105 */
[----:B------:R-:W-:Y:S01]  /*2ce0*/  PRMT R6, R2, 0x654, R6 ;  /* 0x0000065402067816 */ /* 0x000fe20000000006 */
[----:B-12---:R-:W-:Y:S06]  /*2cf0*/  @!P0 BRA `(.L_x_51) ;  /* 0x0000006800bc8947 */ /* 0x006fec0003800000 */
.L_x_168:
[----:B------:R-:W-:Y:S01]  /*2d00*/  ULEA UR4, UR6, UR37, 0x4 ;  /* 0x0000002506047291 */ /* 0x000fe2000f8e20ff */
[----:B------:R-:W-:Y:S01]  /*2d10*/  SEL R3, R6, R3, !P2 ;  /* 0x0000000306037207 */ /* 0x000fe20005000000 */
[----:B------:R-:W-:Y:S01]  /*2d20*/  UIADD3 UR5, UPT, UPT, UR5, 0x110, URZ ;  /* 0x0000011005057890 */ /* 0x000fe2000fffe0ff */
[----:B-1----:R-:W-:Y:S01]  /*2d30*/  LEA R0, R11, UR37, 0x3 ;  /* 0x000000250b007c11 */ /* 0x002fe2000f8e18ff */
[----:B------:R-:W-:Y:S01]  /*2d40*/  UIADD3 UR4, UPT, UPT, UR4, 0x1a0, URZ ;  /* 0x000001a004047890 */ /* 0x000fe2000fffe0ff */
[----:B------:R1:W-:Y:S01]  /*2d50*/  @!P2 SYNCS.ARRIVE.TRANS64.RED RZ, [R3+URZ], R4 ;  /* 0x0000000403ffa9a7 */ /* 0x0003e200080004ff */
[----:B------:R-:W-:Y:S01]  /*2d60*/  UIADD3 UR6, UPT, UPT, UR6, 0x1, URZ ;  /* 0x0000000106067890 */ /* 0x000fe2000fffe0ff */
[----:B------:R-:W-:-:S03]  /*2d70*/  VIADD R8, R8, 0x1 ;  /* 0x0000000108087836 */ /* 0x000fc60000000000 */
[----:B------:R-:W-:Y:S02]  /*2d80*/  UISETP.NE.AND UP0, UPT, UR6, 0x2, UPT ;  /* 0x000000020600788c */ /* 0x000fe4000bf05270 */
[----:B------:R-:W-:Y:S01]  /*2d90*/  ISETP.NE.AND P0, PT, R8, 0x2, PT ;  /* 0x000000020800780c */ /* 0x000fe20003f05270 */
[----:B------:R-:W-:Y:S06]  /*2da0*/  UGETNEXTWORKID.BROADCAST [UR4], [UR5] ;  /* 0x00000000040073ca */ /* 0x000fec0008000100 */
[----:B------:R-:W-:Y:S02]  /*2db0*/  USEL UR4, URZ, 0x1, UP0 ;  /* 0x00000001ff047887 */ /* 0x000fe40008000000 */
[----:B------:R-:W-:-:S04]  /*2dc0*/  USEL UR6, UR6, URZ, UP0 ;  /* 0x000000ff06067287 */ /* 0x000fc80008000000 */
[----:B------:R-:W-:Y:S02]  /*2dd0*/  LOP3.LUT R12, R12, UR4, RZ, 0x3c, !PT ;  /* 0x000000040c0c7c12 */ /* 0x000fe4000f8e3cff */
[----:B-1----:R-:W-:-:S04]  /*2de0*/  SHF.L.U32 R4, R10, 0x1f, RZ ;  /* 0x0000001f0a047819 */ /* 0x002fc800000006ff */
[----:B------:R-:W1:Y:S02]  /*2df0*/  SYNCS.PHASECHK.TRANS64.TRYWAIT P1, [R0+URZ+0x110], R4 ;  /* 0x00011004000075a7 */ /* 0x000e6400080211ff */
[----:B-1----:R-:W-:Y:S05]  /*2e00*/  @!P1 BRA `(.L_x_52) ;  /* 0x0000006800909947 */ /* 0x002fea0003800000 */
.L_x_169:
[C---:B-1----:R-:W-:Y:S01]  /*2e10*/  LEA R4, R11.reuse, UR37, 0x4 ;  /* 0x000000250b047c11 */ /* 0x042fe2000f8e20ff */
[----:B------:R-:W-:Y:S01]  /*2e20*/  VIADD R0, R0, 0x120 ;  /* 0x0000012000007836 */ /* 0x000fe20000000000 */
[----:B------:R-:W-:Y:S01]  /*2e30*/  SEL R8, R8, RZ, P0 ;  /* 0x000000ff08087207 */ /* 0x000fe20000000000 */
[----:B------:R-:W-:-:S03]  /*2e40*/  VIADD R11, R11, 0x1 ;  /* 0x000000010b0b7836 */ /* 0x000fc60000000000 */
[----:B------:R-:W1:Y:S01]  /*2e50*/  LDS.128 R4, [R4+0x1a0] ;  /* 0x0001a00004047984 */ /* 0x000e620000000c00 */
[----:B------:R-:W-:Y:S02]  /*2e60*/  PRMT R0, RZ, 0x654, R0 ;  /* 0x00000654ff007816 */ /* 0x000fe40000000000 */
[C---:B------:R-:W-:Y:S01]  /*2e70*/  ISETP.NE.AND P1, PT, R11.reuse, 0x2, PT ;  /* 0x000000020b00780c */ /* 0x040fe20003f25270 */
[----:B------:R-:W-:Y:S01]  /*2e80*/  @!PT LDS RZ, [RZ] ;  /* 0x00000000fffff984 */ /* 0x000fe20000000800 */
[----:B------:R-:W-:Y:S01]  /*2e90*/  @!PT LDS RZ, [RZ] ;  /* 0x00000000fffff984 */ /* 0x000fe20000000800 */
[----:B------:R-:W-:Y:S01]  /*2ea0*/  @!PT LDS RZ, [RZ] ;  /* 0x00000000fffff984 */ /* 0x000fe20000000800 */
[----:B------:R-:W-:Y:S01]  /*2eb0*/  @!PT LDS RZ, [RZ] ;  /* 0x00000000fffff984 */ /* 0x000fe20000000800 */
[----:B------:R2:W-:Y:S06]  /*2ec0*/  MEMBAR.ALL.CTA ;  /* 0x0000000000007992 */ /* 0x0005ec0000008000 */
[----:B--2---:R-:W2:Y:S01]  /*2ed0*/  FENCE.VIEW.ASYNC.S ;  /* 0x00000000000073c6 */ /* 0x004ea20000000000 */
[----:B------:R-:W-:Y:S01]  /*2ee0*/  SEL R11, R11, RZ, P1 ;  /* 0x000000ff0b0b7207 */ /* 0x000fe20000800000 */
[----:B--2---:R2:W-:Y:S01]  /*2ef0*/  SYNCS.ARRIVE.TRANS64.RED.A1T0 RZ, [R0+URZ], RZ ;  /* 0x000000ff00ff79a7 */ /* 0x0045e200081004ff */
[----:B-1----:R-:W-:-:S02]  /*2f00*/  LOP3.LUT P3, RZ, R6, 0x1, RZ, 0xc0, !PT ;  /* 0x0000000106ff7812 */ /* 0x002fc4000786c0ff */
[----:B------:R-:W-:-:S04]  /*2f10*/  SEL R4, RZ, 0x1, P1 ;  /* 0x00000001ff047807 */ /* 0x000fc80000800000 */
[----:B------:R-:W-:Y:S02]  /*2f20*/  LOP3.LUT R10, R10, R4, RZ, 0x3c, !PT ;  /* 0x000000040a0a7212 */ /* 0x000fe400078e3cff */
[----:B--2---:R-:W-:-:S04]  /*2f30*/  SEL R0, RZ, 0x1, P0 ;  /* 0x00000001ff007807 */ /* 0x004fc80000000000 */
[----:B------:R-:W-:Y:S01]  /*2f40*/  LOP3.LUT R9, R9, R0, RZ, 0x3c, !PT ;  /* 0x0000000009097212 */ /* 0x000fe200078e3cff */
[----:B------:R-:W-:Y:S06]  /*2f50*/  @P3 BRA `(.L_x_53) ;  /* 0xfffffffc002c3947 */ /* 0x000fec000383ffff */
[----:B------:R-:W-:Y:S01]  /*2f60*/  ULEA UR5, UR6, UR37, 0x3 ;  /* 0x0000002506057291 */ /* 0x000fe2000f8e18ff */
[----:B------:R-:W-:-:S08]  /*2f70*/  SHF.L.U32 R2, R12, 0x1f, RZ ;  /* 0x0000001f0c027819 */ /* 0x000fd000000006ff */
[----:B------:R-:W1:Y:S02]  /*2f80*/  SYNCS.PHASECHK.TRANS64 P0, [UR5+0x120], R2 ;  /* 0x00012002ff0075a7 */ /* 0x000e640008001005 */
[----:B-1----:R-:W-:Y:S05]  /*2f90*/  @P0 BRA `(.L_x_54) ;  /* 0x0000000000080947 */ /* 0x002fea0003800000 */
[----:B------:R-:W1:Y:S02]  /*2fa0*/  SYNCS.PHASECHK.TRANS64.TRYWAIT P0, [UR5+0x120], R2 ;  /* 0x00012002ff0075a7 */ /* 0x000e640008001105 */
[----:B-1----:R-:W-:Y:S05]  /*2fb0*/  @!P0 BRA `(.L_x_55) ;  /* 0x0000006800388947 */ /* 0x002fea0003800000 */
.L_x_54:
[----:B------:R-:W-:-:S04]  /*2fc0*/  UIADD3 UR4, UPT, UPT, UR6, 0x1, URZ ;  /* 0x0000000106047890 */ /* 0x000fc8000fffe0ff */
[----:B------:R-:W-:-:S04]  /*2fd0*/  UISETP.NE.AND UP0, UPT, UR4, 0x2, UPT ;  /* 0x000000020400788c */ /* 0x000fc8000bf05270 */
[----:B------:R-:W-:Y:S02]  /*2fe0*/  USEL UR7, URZ, 0x1, UP0 ;  /* 0x00000001ff077887 */ /* 0x000fe40008000000 */
[----:B------:R-:W-:-:S04]  /*2ff0*/  USEL UR4, UR4, URZ, UP0 ;  /* 0x000000ff04047287 */ /* 0x000fc80008000000 */
[----:B------:R-:W-:Y:S01]  /*3000*/  ULEA UR4, UR4, UR37, 0x3 ;  /* 0x0000002504047291 */ /* 0x000fe2000f8e18ff */
[----:B-1----:R-:W-:-:S04]  /*3010*/  LOP3.LUT R2, R12, UR7, RZ, 0x3c, !PT ;  /* 0x000000070c027c12 */ /* 0x002fc8000f8e3cff */
[----:B------:R-:W-:-:S04]  /*3020*/  SHF.L.U32 R0, R2, 0x1f, RZ ;  /* 0x0000001f02007819 */ /* 0x000fc800000006ff */
[----:B------:R-:W1:Y:S02]  /*3030*/  SYNCS.PHASECHK.TRANS64 P0, [UR4+0x120], R0 ;  /* 0x00012000ff0075a7 */ /* 0x000e640008001004 */
[----:B-1----:R-:W-:Y:S05]  /*3040*/  @P0 EXIT ;  /* 0x000000000000094d */ /* 0x002fea0003800000 */
[----:B------:R-:W-:Y:S02]  /*3050*/  SHF.L.U32 R2, R2, 0x1f, RZ ;  /* 0x0000001f02027819 */ /* 0x000fe400000006ff */
[----:B------:R-:W-:-:S07]  /*3060*/  MOV R0, UR4 ;  /* 0x0000000400007c02 */ /* 0x000fce0008000f00 */
.L_x_56:
[----:B-1----:R1:W2:Y:S02]  /*3070*/  SYNCS.PHASECHK.TRANS64.TRYWAIT P0, [R0+URZ+0x120], R2 ;  /* 0x00012002000075a7 */ /* 0x0022a400080011ff */
[----:B--2---:R-:W-:Y:S05]  /*3080*/  @!P0 NANOSLEEP.SYNCS 0x989680 ;  /* 0x009896800000895d */ /* 0x004fea0003900000 */
[----:B------:R-:W2:Y:S02]  /*3090*/  @!P0 SYNCS.PHASECHK.TRANS64 P0, [R0+URZ+0x120], R2 ;  /* 0x00012002000085a7 */ /* 0x000ea400080010ff */
[----:B--2---:R-:W-:Y:S05]  /*30a0*/  @P0 EXIT ;  /* 0x000000000000094d */ /* 0x004fea0003800000 */
[----:B------:R-:W-:Y:S05]  /*30b0*/  BRA `(.L_x_56) ;  /* 0xfffffffc00ec7947 */ /* 0x000fea000383ffff */
.L_x_49:
[----:B------:R-:W-:-:S09]  /*30c0*/  UISETP.NE.AND UP1, UPT, UR8, URZ, UPT ;  /* 0x000000ff0800728c */ /* 0x000fd2000bf25270 */
[----:B------:R-:W-:Y:S05]  /*30d0*/  BRA.U UP1, `(.L_x_57) ;  /* 0x0000000d017c7547 */ /* 0x000fea000b800000 */
[----:B------:R-:W-:Y:S01]  /*30e0*/  UMOV UR4, 0x40 ;  /* 0x0000004000047882 */ /* 0x000fe20000000000 */
[----:B------:R-:W-:Y:S01]  /*30f0*/  NOP ;  /* 0x0000000000007918 */ /* 0x000fe20000000000 */
[----:B------:R-:W-:Y:S01]  /*3100*/  ULEA UR4, UR37, UR4, 0x18 ;  /* 0x0000000425047291 */ /* 0x000fe2000f8ec0ff */
[----:B------:R-:W-:Y:S02]  /*3110*/  UMOV UR5, 0x400 ;  /* 0x0000040000057882 */ /* 0x000fe40000000000 */
[----:B------:R-:W-:-:S06]  /*3120*/  ULEA UR37, UR37, UR5, 0x18 ;  /* 0x0000000525257291 */ /* 0x000fcc000f8ec0ff */
[----:B------:R-:W1:Y:S02]  /*3130*/  LDS.U8 R0, [UR4+0x1c] ;  /* 0x00001c04ff007984 */ /* 0x000e640008000000 */
[----:B-1----:R-:W-:-:S13]  /*3140*/  ISETP.NE.AND P0, PT, R0, RZ, PT ;  /* 0x000000ff0000720c */ /* 0x002fda0003f05270 */
[----:B------:R-:W-:Y:S05]  /*3150*/  @P0 BRA `(.L_x_58) ;  /* 0x0000000000580947 */ /* 0x000fea0003800000 */
[----:B------:R-:W-:-:S13]  /*3160*/  ELECT P0, URZ, PT ;  /* 0x0000000000ff782f */ /* 0x000fda0003800000 */
[----:B------:R-:W-:Y:S05]  /*3170*/  @!P0 BRA `(.L_x_59) ;  /* 0x0000000000608947 */ /* 0x000fea0003800000 */
[----:B------:R-:W-:Y:S01]  /*3180*/  UMOV UR5, 0x10 ;  /* 0x0000001000057882 */ /* 0x000fe20000000000 */
[----:B------:R-:W-:Y:S01]  /*3190*/  HFMA2 R0, -RZ, RZ, 0, 5.9604644775390625e-08 ;  /* 0x00000001ff007431 */ /* 0x000fe200000001ff */
[----:B------:R-:W-:-:S03]  /*31a0*/  MOV R2, 0xffff ;  /* 0x0000ffff00027802 */ /* 0x000fc60000000f00 */
[----:B------:R-:W-:Y:S04]  /*31b0*/  DEPBAR.LE SB1, 0x36 ;  /* 0x00009d800000791a */ /* 0x000fe80000000000 */
[----:B------:R-:W1:Y:S02]  /*31c0*/  UTCATOMSWS.FIND_AND_SET.ALIGN UP0, UR5, UR5 ;  /* 0x00000005000575e3 */ /* 0x000e640008000800 */
[----:B-1----:R-:W-:Y:S01]  /*31d0*/  MOV R3, UR5 ;  /* 0x0000000500037c02 */ /* 0x002fe20008000f00 */
[----:B------:R-:W-:Y:S06]  /*31e0*/  BRA.U UP0, `(.L_x_60) ;  /* 0x0000000100187547 */ /* 0x000fec000b800000 */
.L_x_61:
[----:B------:R-:W-:Y:S05]  /*31f0*/  NANOSLEEP 0x64 ;  /* 0x000000640000795d */ /* 0x000fea0003800000 */
[----:B------:R-:W-:-:S05]  /*3200*/  UMOV UR5, 0x10 ;  /* 0x0000001000057882 */ /* 0x000fca0000000000 */
[----:B------:R-:W-:Y:S04]  /*3210*/  DEPBAR.LE SB1, 0x36 ;  /* 0x00009d800000791a */ /* 0x000fe80000000000 */
[----:B------:R-:W1:Y:S02]  /*3220*/  UTCATOMSWS.FIND_AND_SET.ALIGN UP0, UR5, UR5 ;  /* 0x00000005000575e3 */ /* 0x000e640008000800 */
[----:B-1----:R-:W-:Y:S01]  /*3230*/  MOV R3, UR5 ;  /* 0x0000000500037c02 */ /* 0x002fe20008000f00 */
[----:B------:R-:W-:Y:S05]  /*3240*/  BRA.U !UP0, `(.L_x_61) ;  /* 0xfffffffd08e87547 */ /* 0x000fea000b83ffff */
.L_x_60:
[-C--:B------:R-:W-:Y:S02]  /*3250*/  SHF.L.U32 R2, R2, R3.reuse, RZ ;  /* 0x0000000302027219 */ /* 0x080fe400000006ff */
[----:B------:R-:W-:Y:S01]  /*3260*/  SHF.L.U32 R0, R0, R3, RZ ;  /* 0x0000000300007219 */ /* 0x000fe200000006ff */
[----:B------:R-:W-:Y:S02]  /*3270*/  IMAD.SHL.U32 R3, R3, 0x20, RZ ;  /* 0x0000002003037824 */ /* 0x000fe400078e00ff */
[----:B------:R1:W-:Y:S04]  /*3280*/  ATOMS.OR RZ, [UR4+0x14], R2 ;  /* 0x00001402ffff798c */ /* 0x0003e8000b000004 */
[----:B------:R1:W-:Y:S04]  /*3290*/  ATOMS.OR RZ, [UR4+0x18], R0 ;  /* 0x00001800ffff798c */ /* 0x0003e8000b000004 */
[----:B------:R1:W-:Y:S01]  /*32a0*/  STS [UR37+0x1c0], R3 ;  /* 0x0001c003ff007988 */ /* 0x0003e20008000825 */
[----:B------:R-:W-:Y:S05]  /*32b0*/  BRA `(.L_x_59) ;  /* 0x0000000000107947 */ /* 0x000fea0003800000 */
.L_x_58:
[----:B------:R-:W-:Y:S02]  /*32c0*/  MOV R0, 0xffffffff ;  /* 0xffffffff00007802 */ /* 0x000fe40000000f00 */
[----:B------:R-:W-:-:S03]  /*32d0*/  MOV R2, 0x3300 ;  /* 0x0000330000027802 */ /* 0x000fc60000000f00 */
[----:B------:R1:W-:Y:S04]  /*32e0*/  STS [UR37+0x1c0], R0 ;  /* 0x0001c000ff007988 */ /* 0x0003e80008000825 */
[----:B-1-3-5:R-:W-:Y:S05]  /*32f0*/  CALL.REL.NOINC `($__internal_1_$__cuda_sm10x_tcgen05_guardrail_trap_phase_invalid_during_alloc) ;  /* 0x0000006c00807944 */ /* 0x02afea0003c00000 */
.L_x_59:
[----:B------:R-:W-:Y:S05]  /*3300*/  WARPSYNC.ALL ;  /* 0x0000000000007948 */ /* 0x000fea0003800000 */
[----:B------:R-:W2:Y:S01]  /*3310*/  S2UR UR6, SR_CgaCtaId ;  /* 0x00000000000679c3 */ /* 0x000ea20000008800 */
[----:B------:R-:W-:Y:S01]  /*3320*/  UMOV UR4, 0x400 ;  /* 0x0000040000047882 */ /* 0x000fe20000000000 */
[----:B------:R-:W-:-:S06]  /*3330*/  NOP ;  /* 0x0000000000007918 */ /* 0x000fcc0000000000 */
[----:B------:R-:W-:Y:S06]  /*3340*/  BAR.ARV 0x6, 0xa0 ;  /* 0x0182800000007b1d */ /* 0x000fec0000002000 */
[----:B------:R-:W4:Y:S01]  /*3350*/  LDCU UR7, c[0x0][0x38c] ;  /* 0x00007180ff0777ac */ /* 0x000f220008000800 */
[----:B------:R-:W-:Y:S01]  /*3360*/  IMAD.MOV.U32 R11, RZ, RZ, 0x1 ;  /* 0x00000001ff0b7424 */ /* 0x000fe200078e00ff */
[----:B------:R-:W-:Y:S01]  /*3370*/  CS2R R8, SRZ ;  /* 0x0000000000087805 */ /* 0x000fe2000001ff00 */
[----:B------:R-:W-:Y:S01]  /*3380*/  IMAD.MOV.U32 R10, RZ, RZ, RZ ;  /* 0x000000ffff0a7224 */ /* 0x000fe200078e00ff */
[----:B------:R-:W-:Y:S01]  /*3390*/  UMOV UR18, URZ ;  /* 0x000000ff00127c82 */ /* 0x000fe20008000000 */
[----:B------:R-:W-:Y:S01]  /*33a0*/  UMOV UR17, URZ ;  /* 0x000000ff00117c82 */ /* 0x000fe20008000000 */
[----:B------:R-:W-:Y:S01]  /*33b0*/  UMOV UR22, 0x0 ;  /* 0x0000000000167882 */ /* 0x000fe20000000000 */
[----:B------:R-:W-:Y:S01]  /*33c0*/  UMOV UR23, 0x8210490 ;  /* 0x0821049000177882 */ /* 0x000fe20000000000 */
[----:B------:R-:W-:Y:S01]  /*33d0*/  UMOV UR20, 0x0 ;  /* 0x0000000000147882 */ /* 0x000fe20000000000 */
[----:B------:R-:W-:Y:S01]  /*33e0*/  UMOV UR21, 0x8210490 ;  /* 0x0821049000157882 */ /* 0x000fe20000000000 */
[----:B--2---:R-:W-:Y:S01]  /*33f0*/  ULEA UR6, UR6, UR4, 0x18 ;  /* 0x0000000406067291 */ /* 0x004fe2000f8ec0ff */
[----:B------:R-:W2:Y:S03]  /*3400*/  LDCU UR4, c[0x0][0x38c] ;  /* 0x00007180ff0477ac */ /* 0x000ea60008000800 */
[----:B------:R-:W-:-:S02]  /*3410*/  UIADD3 UR11, UPT, UPT, UR6, 0x8400, URZ ;  /* 0x00008400060b7890 */ /* 0x000fc4000fffe0ff */
[----:B----4-:R-:W-:-:S03]  /*3420*/  UIADD3 UR7, UPT, UPT, UR7, 0x1f, URZ ;  /* 0x0000001f07077890 */ /* 0x010fc6000fffe0ff */
[----:B-1----:R-:W1:Y:S01]  /*3430*/  LDS R0, [UR6+0x1c0] ;  /* 0x0001c006ff007984 */ /* 0x002e620008000800 */
[----:B------:R-:W-:Y:S02]  /*3440*/  UIADD3 UR12, UPT, UPT, UR6, 0x20400, URZ ;  /* 0x00020400060c7890 */ /* 0x000fe4000fffe0ff */
[----:B------:R-:W-:Y:S02]  /*3450*/  USHF.R.S32.HI UR5, URZ, 0x1f, UR7 ;  /* 0x0000001fff057899 */ /* 0x000fe40008011407 */
[----:B------:R-:W-:Y:S02]  /*3460*/  USHF.R.U32.HI UR11, URZ, 0x4, UR11 ;  /* 0x00000004ff0b7899 */ /* 0x000fe4000801160b */
[----:B------:R-:W-:Y:S02]  /*3470*/  ULEA.HI UR5, UR5, UR7, URZ, 0x5 ;  /* 0x0000000705057291 */ /* 0x000fe4000f8f28ff */
[----:B------:R-:W-:Y:S02]  /*3480*/  USHF.R.U32.HI UR12, URZ, 0x4, UR12 ;  /* 0x00000004ff0c7899 */ /* 0x000fe4000801160c */
[----:B------:R-:W-:-:S02]  /*3490*/  USHF.R.S32.HI UR5, URZ, 0x5, UR5 ;  /* 0x00000005ff057899 */ /* 0x000fc40008011405 */
[----:B------:R-:W-:Y:S02]  /*34a0*/  ULOP3.LUT UR11, UR11, 0x3fff, URZ, 0xc0, !UPT ;  /* 0x00003fff0b0b7892 */ /* 0x000fe4000f8ec0ff */
[----:B------:R-:W-:Y:S02]  /*34b0*/  UISETP.LT.AND UP0, UPT, UR5, 0x1, UPT ;  /* 0x000000010500788c */ /* 0x000fe4000bf01270 */
[----:B------:R-:W-:Y:S02]  /*34c0*/  ULOP3.LUT UR12, UR12, 0x3fff, URZ, 0xc0, !UPT ;  /* 0x00003fff0c0c7892 */ /* 0x000fe4000f8ec0ff */
[----:B------:R-:W-:Y:S02]  /*34d0*/  USEL UR10, UR5, 0x1, !UP0 ;  /* 0x00000001050a7887 */ /* 0x000fe4000c000000 */
[----:B------:R-:W-:Y:S02]  /*34e0*/  ULOP3.LUT UR11, UR11, 0x10000, URZ, 0xfc, !UPT ;  /* 0x000100000b0b7892 */ /* 0x000fe4000f8efcff */
[----:B------:R-:W-:-:S02]  /*34f0*/  ULOP3.LUT UR12, UR12, 0x1000000, URZ, 0xfc, !UPT ;  /* 0x010000000c0c7892 */ /* 0x000fc4000f8efcff */
[----:B------:R-:W-:Y:S02]  /*3500*/  UIADD3 UR10, UPT, UPT, -UR10, URZ, URZ ;  /* 0x000000ff0a0a7290 */ /* 0x000fe4000fffe1ff */
[----:B--2---:R-:W-:Y:S01]  /*3510*/  UISETP.GE.AND UP3, UPT, UR4, 0x1, UPT ;  /* 0x000000010400788c */ /* 0x004fe2000bf66270 */
[----:B-1----:R-:W-:-:S15]  /*3520*/  R2UR UR19, R0 ;  /* 0x00000000001372ca */ /* 0x002fde00000e0000 */
.L_x_68:
[----:B------:R-:W-:Y:S02]  /*3530*/  LEA R0, R10, UR6, 0x3 ;  /* 0x000000060a007c11 */ /* 0x000fe4000f8e18ff */
[----:B------:R-:W-:Y:S02]  /*3540*/  SHF.L.U32 R2, R9, 0x1f, RZ ;  /* 0x0000001f09027819 */ /* 0x000fe400000006ff */
[----:B------:R-:W-:Y:S01]  /*3550*/  PLOP3.LUT P0, PT, PT, PT, UP3, 0x80, 0x8 ;  /* 0x000000000008781c */ /* 0x000fe20003f0f038 */
[----:B------:R-:W-:Y:S01]  /*3560*/  VIADD R3, R0, 0x120 ;  /* 0x0000012000037836 */ /* 0x000fe20000000000 */
[----:B-1----:R-:W1:Y:S02]  /*3570*/  SYNCS.PHASECHK.TRANS64.TRYWAIT P1, [R0+URZ+0x110], R2 ;  /* 0x00011002000075a7 */ /* 0x002e6400080211ff */
[----:B-1--4-:R-:W-:Y:S09]  /*3580*/  @!P1 BRA `(.L_x_62) ;  /* 0x0000006000dc9947 */ /* 0x012ff20003800000 */
.L_x_171:
[----:B------:R-:W-:Y:S01]  /*3590*/  LEA R4, R10, UR6, 0x4 ;  /* 0x000000060a047c11 */ /* 0x000fe2000f8e20ff */
[----:B------:R-:W-:Y:S01]  /*35a0*/  @UP3 ULEA UR4, UR17, UR6, 0x3 ;  /* 0x0000000611043291 */ /* 0x000fe2000f8e18ff */
[----:B------:R-:W-:Y:S01]  /*35b0*/  PLOP3.LUT P2, PT, PT, PT, PT, 0x80, 0x8 ;  /* 0x000000000008781c */ /* 0x000fe20003f4f070 */
[----:B------:R-:W-:Y:S01]  /*35c0*/  ULEA UR8, UR18, UR6, 0x3 ;  /* 0x0000000612087291 */ /* 0x000fe2000f8e18ff */
[----:B------:R-:W-:Y:S01]  /*35d0*/  PRMT R3, RZ, 0x654, R3 ;  /* 0x00000654ff037816 */ /* 0x000fe20000000003 */
[----:B------:R-:W-:Y:S01]  /*35e0*/  ULEA UR9, UR18, UR19, 0x7 ;  /* 0x0000001312097291 */ /* 0x000fe2000f8e38ff */
[----:B------:R-:W2:Y:S01]  /*35f0*/  LDS.128 R4, [R4+0x1a0] ;  /* 0x0001a00004047984 */ /* 0x000ea20000000c00 */
[----:B-1----:R-:W-:Y:S02]  /*3600*/  @P0 SHF.L.U32 R2, R8, 0x1f, RZ ;  /* 0x0000001f08020819 */ /* 0x002fe400000006ff */
[----:B------:R-:W-:Y:S01]  /*3610*/  SHF.L.U32 R0, R11, 0x1f, RZ ;  /* 0x0000001f0b007819 */ /* 0x000fe200000006ff */
[----:B------:R-:W-:Y:S01]  /*3620*/  @!PT LDS RZ, [RZ] ;  /* 0x00000000fffff984 */ /* 0x000fe20000000800 */
[----:B------:R-:W-:Y:S01]  /*3630*/  @!PT LDS RZ, [RZ] ;  /* 0x00000000fffff984 */ /* 0x000fe20000000800 */
[----:B------:R-:W-:Y:S01]  /*3640*/  @!PT LDS RZ, [RZ] ;  /* 0x00000000fffff984 */ /* 0x000fe20000000800 */
[----:B------:R-:W-:Y:S01]  /*3650*/  @!PT LDS RZ, [RZ] ;  /* 0x00000000fffff984 */ /* 0x000fe20000000800 */
[----:B------:R1:W-:Y:S06]  /*3660*/  MEMBAR.ALL.CTA ;  /* 0x0000000000007992 */ /* 0x0003ec0000008000 */
[----:B-1----:R-:W1:Y:S02]  /*3670*/  FENCE.VIEW.ASYNC.S ;  /* 0x00000000000073c6 */ /* 0x002e640000000000 */
[----:B-1----:R1:W-:Y:S01]  /*3680*/  SYNCS.ARRIVE.TRANS64.RED.A1T0 RZ, [R3+URZ], RZ ;  /* 0x000000ff03ff79a7 */ /* 0x0023e200081004ff */
[----:B------:R1:W4:Y:S01]  /*3690*/  @P0 SYNCS.PHASECHK.TRANS64.TRYWAIT P2, [UR4], R2 ;  /* 0x00000002ff0005a7 */ /* 0x0003220008041104 */
[----:B--2---:R-:W-:Y:S01]  /*36a0*/  LOP3.LUT P1, RZ, R6, 0x1, RZ, 0xc0, !PT ;  /* 0x0000000106ff7812 */ /* 0x004fe2000782c0ff */
[----:B------:R-:W2:Y:S02]  /*36b0*/  SYNCS.PHASECHK.TRANS64.TRYWAIT P0, [UR8+0x150], R0 ;  /* 0x00015000ff0075a7 */ /* 0x000ea40008001108 */
[----:B-12-4-:R-:W-:Y:S10]  /*36c0*/  @!P0 BRA `(.L_x_63) ;  /* 0x0000006000a08947 */ /* 0x016ff40003800000 */
.L_x_173:
[----:B------:R-:W-:Y:S01]  /*36d0*/  IADD3 R10, PT, PT, R10, 0x1, RZ ;  /* 0x000000010a0a7810 */ /* 0x000fe20007ffe0ff */
[----:B------:R-:W-:Y:S06]  /*36e0*/  BRA.U !UP3, `(.L_x_64) ;  /* 0x000000010b987547 */ /* 0x000fec000b800000 */
[----:B------:R-:W-:Y:S01]  /*36f0*/  UPLOP3.LUT UP4, UPT, UPT, UPT, UPT, 0x40, 0x4 ;  /* 0x000000000004789c */ /* 0x000fe20003f8e870 */
[----:B------:R-:W-:Y:S01]  /*3700*/  UMOV UR16, UR10 ;  /* 0x0000000a00107c82 */ /* 0x000fe20008000000 */
[----:B------:R-:W-:Y:S01]  /*3710*/  UMOV UR15, UR5 ;  /* 0x00000005000f7c82 */ /* 0x000fe20008000000 */
[----:B------:R-:W-:-:S08]  /*3720*/  UMOV UR14, UR17 ;  /* 0x00000011000e7c82 */ /* 0x000fd00008000000 */
.L_x_67:
[----:B------:R-:W-:Y:S02]  /*3730*/  UIADD3 UR16, UPT, UPT, UR16, 0x1, URZ ;  /* 0x0000000110107890 */ /* 0x000fe4000fffe0ff */
[----:B--2---:R-:W-:Y:S02]  /*3740*/  ULEA UR7, UR14, UR6, 0x3 ;  /* 0x000000060e077291 */ /* 0x004fe4000f8e18ff */
[----:B------:R-:W-:Y:S01]  /*3750*/  UISETP.NE.AND UP0, UPT, UR16, URZ, UPT ;  /* 0x000000ff1000728c */ /* 0x000fe2000bf05270 */
[----:B----4-:R-:W-:Y:S10]  /*3760*/  @P2 BRA `(.L_x_65) ;  /* 0x00000000000c2947 */ /* 0x010ff40003800000 */
[----:B-1----:R-:W-:Y:S04]  /*3770*/  SHF.L.U32 R2, R8, 0x1f, RZ ;  /* 0x0000001f08027819 */ /* 0x002fe800000006ff */
[----:B------:R-:W1:Y:S02]  /*3780*/  SYNCS.PHASECHK.TRANS64.TRYWAIT P0, [UR7], R2 ;  /* 0x00000002ff0075a7 */ /* 0x000e640008001107 */
[----:B-1----:R-:W-:Y:S05]  /*3790*/  @!P0 BRA `(.L_x_66) ;  /* 0x0000006000848947 */ /* 0x002fea0003800000 */
.L_x_65:
[----:B------:R-:W-:Y:S01]  /*37a0*/  UISETP.NE.AND UP1, UPT, UR15, 0x1, UPT ;  /* 0x000000010f00788c */ /* 0x000fe2000bf25270 */
[----:B------:R-:W-:Y:S01]  /*37b0*/  PLOP3.LUT P2, PT, PT, PT, PT, 0x80, 0x8 ;  /* 0x000000000008781c */ /* 0x000fe20003f4f070 */
[----:B------:R-:W-:Y:S02]  /*37c0*/  UIADD3 UR17, UPT, UPT, UR14, 0x1, URZ ;  /* 0x000000010e117890 */ /* 0x000fe4000fffe0ff */
[----:B------:R-:W-:Y:S02]  /*37d0*/  ULEA UR24, UR14, UR12, 0x9 ;  /* 0x0000000c0e187291 */ /* 0x000fe4000f8e48ff */
[----:B------:R-:W-:Y:S01]  /*37e0*/  UISETP.NE.AND UP2, UPT, UR17, 0xc, UPT ;  /* 0x0000000c1100788c */ /* 0x000fe2000bf45270 */
[----:B------:R-:W-:Y:S01]  /*37f0*/  PLOP3.LUT P0, PT, PT, PT, UP1, 0x80, 0x8 ;  /* 0x000000000008781c */ /* 0x000fe20003f0f018 */
[----:B------:R-:W-:Y:S02]  /*3800*/  ULEA UR26, UR14, UR11, 0x9 ;  /* 0x0000000b0e1a7291 */ /* 0x000fe4000f8e48ff */
[----:B------:R-:W-:Y:S02]  /*3810*/  USEL UR13, URZ, 0x1, UP2 ;  /* 0x00000001ff0d7887 */ /* 0x000fe40009000000 */
[----:B------:R-:W-:Y:S02]  /*3820*/  USEL UR17, UR17, URZ, UP2 ;  /* 0x000000ff11117287 */ /* 0x000fe40009000000 */
[----:B------:R-:W-:Y:S02]  /*3830*/  UIADD3 UR30, UPT, UPT, UR24, 0x80, URZ ;  /* 0x00000080181e7890 */ /* 0x000fe4000fffe0ff */
[----:B------:R-:W-:Y:S01]  /*3840*/  @UP1 ULEA UR4, UR17, UR6, 0x3 ;  /* 0x0000000611041291 */ /* 0x000fe2000f8e18ff */
[----:B------:R-:W-:Y:S01]  /*3850*/  LOP3.LUT R8, R8, UR13, RZ, 0x3c, !PT ;  /* 0x0000000d08087c12 */ /* 0x000fe2000f8e3cff */
[----:B------:R-:W-:Y:S02]  /*3860*/  UIADD3 UR28, UPT, UPT, UR26, 0x2, URZ ;  /* 0x000000021a1c7890 */ /* 0x000fe4000fffe0ff */
[----:B------:R-:W-:Y:S01]  /*3870*/  UIADD3 UR7, UPT, UPT, UR7, 0x60, URZ ;  /* 0x0000006007077890 */ /* 0x000fe2000fffe0ff */
[----:B-1----:R-:W-:Y:S01]  /*3880*/  @P0 SHF.L.U32 R0, R8, 0x1f, RZ ;  /* 0x0000001f08000819 */ /* 0x002fe200000006ff */
[----:B------:R-:W-:Y:S01]  /*3890*/  UMOV UR25, 0x40004040 ;  /* 0x4000404000197882 */ /* 0x000fe20000000000 */
[----:B------:R-:W-:Y:S01]  /*38a0*/  UMOV UR27, 0x80004020 ;  /* 0x80004020001b7882 */ /* 0x000fe20000000000 */
[----:B------:R-:W-:Y:S01]  /*38b0*/  UMOV UR31, 0x40004040 ;  /* 0x40004040001f7882 */ /* 0x000fe20000000000 */
[----:B------:R2:W4:Y:S01]  /*38c0*/  @P0 SYNCS.PHASECHK.TRANS64.TRYWAIT P2, [UR4], R0 ;  /* 0x00000000ff0005a7 */ /* 0x0005220008041104 */
[----:B------:R-:W-:Y:S01]  /*38d0*/  UIADD3 UR15, UPT, UPT, UR15, -0x1, URZ ;  /* 0xffffffff0f0f7890 */ /* 0x000fe2000fffe0ff */
[----:B------:R2:W-:Y:S01]  /*38e0*/  UTCHMMA gdesc[UR26], gdesc[UR24], tmem[UR9], tmem[UR22], idesc[UR23], UP4 ;  /* 0x00ff16181a0075ea */ /* 0x0005e2000a000009 */
[----:B------:R-:W-:Y:S01]  /*38f0*/  UPLOP3.LUT UP4, UPT, UPT, UPT, UPT, 0x80, 0x8 ;  /* 0x000000000008789c */ /* 0x000fe20003f8f070 */
[----:B------:R-:W-:Y:S01]  /*3900*/  UMOV UR29, 0x80004020 ;  /* 0x80004020001d7882 */ /* 0x000fe20000000000 */
[----:B------:R-:W-:Y:S01]  /*3910*/  UMOV UR14, UR17 ;  /* 0x00000011000e7c82 */ /* 0x000fe20008000000 */
[----:B------:R2:W-:Y:S01]  /*3920*/  UTCHMMA gdesc[UR28], gdesc[UR30], tmem[UR9], tmem[UR20], idesc[UR21], UPT ;  /* 0x00ff141e1c0075ea */ /* 0x0005e2000b800009 */
[----:B------:R2:W-:Y:S01]  /*3930*/  UTCBAR [UR7], URZ ;  /* 0x000000ff070073e9 */ /* 0x0005e200080000ff */
[----:B------:R-:W-:Y:S06]  /*3940*/  BRA.U UP0, `(.L_x_67) ;  /* 0xfffffffd00787547 */ /* 0x000fec000b83ffff */
.L_x_64:
[----:B------:R-:W-:Y:S01]  /*3950*/  UIADD3 UR18, UPT, UPT, UR18, 0x1, URZ ;  /* 0x0000000112127890 */ /* 0x000fe2000fffe0ff */
[C---:B------:R-:W-:Y:S01]  /*3960*/  ISETP.NE.AND P0, PT, R10.reuse, 0x2, PT ;  /* 0x000000020a00780c */ /* 0x040fe20003f05270 */
[----:B------:R-:W-:Y:S02]  /*3970*/  UIADD3 UR8, UPT, UPT, UR8, 0x130, URZ ;  /* 0x0000013008087890 */ /* 0x000fe4000fffe0ff */
[----:B------:R-:W-:Y:S01]  /*3980*/  UISETP.NE.AND UP0, UPT, UR18, 0x4, UPT ;  /* 0x000000041200788c */ /* 0x000fe2000bf05270 */
[----:B-12---:R-:W-:Y:S02]  /*3990*/  SEL R0, RZ, 0x1, P0 ;  /* 0x00000001ff007807 */ /* 0x006fe40000000000 */
[----:B------:R-:W-:Y:S01]  /*39a0*/  SEL R10, R10, RZ, P0 ;  /* 0x000000ff0a0a7207 */ /* 0x000fe20000000000 */
[----:B------:R-:W-:Y:S01]  /*39b0*/  USEL UR4, URZ, 0x1, UP0 ;  /* 0x00000001ff047887 */ /* 0x000fe20008000000 */
[----:B------:R-:W-:Y:S01]  /*39c0*/  LOP3.LUT R9, R9, R0, RZ, 0x3c, !PT ;  /* 0x0000000009097212 */ /* 0x000fe200078e3cff */
[----:B------:R-:W-:Y:S01]  /*39d0*/  USEL UR18, UR18, URZ, UP0 ;  /* 0x000000ff12127287 */ /* 0x000fe20008000000 */
[----:B------:R1:W-:Y:S03]  /*39e0*/  UTCBAR [UR8], URZ ;  /* 0x000000ff080073e9 */ /* 0x0003e600080000ff */
[----:B------:R-:W-:Y:S01]  /*39f0*/  LOP3.LUT R11, R11, UR4, RZ, 0x3c, !PT ;  /* 0x000000040b0b7c12 */ /* 0x000fe2000f8e3cff */
[----:B------:R-:W-:Y:S07]  /*3a00*/  @P1 BRA `(.L_x_68) ;  /* 0xfffffff800c81947 */ /* 0x000fee000383ffff */
[----:B------:R-:W2:Y:S01]  /*3a10*/  S2UR UR4, SR_CgaCtaId ;  /* 0x00000000000479c3 */ /* 0x000ea20000008800 */
[----:B------:R-:W-:Y:S01]  /*3a20*/  ELECT P0, URZ, PT ;  /* 0x0000000000ff782f */ /* 0x000fe20003800000 */
[----:B------:R-:W-:Y:S01]  /*3a30*/  IMAD.MOV.U32 R0, RZ, RZ, 0x1 ;  /* 0x00000001ff007424 */ /* 0x000fe200078e00ff */
[----:B------:R-:W-:Y:S01]  /*3a40*/  UIADD3 UR6, UPT, UPT, UR6, 0x150, URZ ;  /* 0x0000015006067890 */ /* 0x000fe2000fffe0ff */
[----:B------:R-:W-:Y:S01]  /*3a50*/  SHF.L.U32 R2, R11, 0x1f, RZ ;  /* 0x0000001f0b027819 */ /* 0x000fe200000006ff */
[----:B------:R-:W-:-:S03]  /*3a60*/  UMOV UR5, 0x40 ;  /* 0x0000004000057882 */ /* 0x000fc60000000000 */
[----:B------:R-:W-:Y:S01]  /*3a70*/  UVIRTCOUNT.DEALLOC.SMPOOL 0x80 ;  /* 0x000000800000784c */ /* 0x000fe20000000000 */
[----:B--2---:R-:W-:Y:S02]  /*3a80*/  ULEA UR4, UR4, UR5, 0x18 ;  /* 0x0000000504047291 */ /* 0x004fe4000f8ec0ff */
[----:B------:R-:W-:-:S07]  /*3a90*/  ULEA UR5, UR18, UR6, 0x3 ;  /* 0x0000000612057291 */ /* 0x000fce000f8e18ff */
[----:B------:R2:W-:Y:S02]  /*3aa0*/  @P0 STS.U8 [UR4+0x1c], R0 ;  /* 0x00001c00ff000988 */ /* 0x0005e40008000004 */
[----:B------:R-:W3:Y:S02]  /*3ab0*/  SYNCS.PHASECHK.TRANS64.TRYWAIT P0, [UR5], R2 ;  /* 0x00000002ff0075a7 */ /* 0x000ee40008001105 */
[----:B--23--:R-:W-:Y:S05]  /*3ac0*/  @!P0 BRA `(.L_x_69) ;  /* 0x0000005c00d08947 */ /* 0x00cfea0003800000 */
.L_x_176:
[----:B------:R-:W-:-:S04]  /*3ad0*/  UIADD3 UR7, UPT, UPT, UR18, 0x1, URZ ;  /* 0x0000000112077890 */ /* 0x000fc8000fffe0ff */
[----:B------:R-:W-:-:S04]  /*3ae0*/  UISETP.NE.AND UP0, UPT, UR7, 0x4, UPT ;  /* 0x000000040700788c */ /* 0x000fc8000bf05270 */
[----:B-1----:R-:W-:Y:S02]  /*3af0*/  USEL UR8, URZ, 0x1, UP0 ;  /* 0x00000001ff087887 */ /* 0x002fe40008000000 */
[----:B------:R-:W-:-:S04]  /*3b00*/  USEL UR7, UR7, URZ, UP0 ;  /* 0x000000ff07077287 */ /* 0x000fc80008000000 */
[----:B------:R-:W-:Y:S01]  /*3b10*/  ULEA UR5, UR7, UR6, 0x3 ;  /* 0x0000000607057291 */ /* 0x000fe2000f8e18ff */
[----:B--2---:R-:W-:-:S04]  /*3b20*/  LOP3.LUT R2, R11, UR8, RZ, 0x3c, !PT ;  /* 0x000000080b027c12 */ /* 0x004fc8000f8e3cff */
[----:B------:R-:W-:-:S04]  /*3b30*/  SHF.L.U32 R3, R2, 0x1f, RZ ;  /* 0x0000001f02037819 */ /* 0x000fc800000006ff */
[----:B------:R-:W1:Y:S02]  /*3b40*/  SYNCS.PHASECHK.TRANS64.TRYWAIT P0, [UR5], R3 ;  /* 0x00000003ff0075a7 */ /* 0x000e640008001105 */
[----:B-1----:R-:W-:Y:S05]  /*3b50*/  @!P0 BRA `(.L_x_70) ;  /* 0x0000005c00c48947 */ /* 0x002fea0003800000 */
.L_x_178:
        /* <DEDUP_REMOVED lines=9> */
.L_x_180:
[----:B------:R-:W-:-:S04]  /*3bf0*/  UIADD3 UR7, UPT, UPT, UR7, 0x1, URZ ;  /* 0x0000000107077890 */ /* 0x000fc8000fffe0ff */
[----:B------:R-:W-:-:S04]  /*3c00*/  UISETP.NE.AND UP0, UPT, UR7, 0x4, UPT ;  /* 0x000000040700788c */ /* 0x000fc8000bf05270 */
[----:B------:R-:W-:Y:S02]  /*3c10*/  USEL UR5, URZ, 0x1, UP0 ;  /* 0x00000001ff057887 */ /* 0x000fe40008000000 */
[----:B------:R-:W-:-:S04]  /*3c20*/  USEL UR7, UR7, URZ, UP0 ;  /* 0x000000ff07077287 */ /* 0x000fc80008000000 */
[----:B------:R-:W-:Y:S01]  /*3c30*/  ULEA UR7, UR7, UR6, 0x3 ;  /* 0x0000000607077291 */ /* 0x000fe2000f8e18ff */
[----:B------:R-:W-:-:S04]  /*3c40*/  LOP3.LUT R2, R2, UR5, RZ, 0x3c, !PT ;  /* 0x0000000502027c12 */ /* 0x000fc8000f8e3cff */
[----:B------:R-:W-:-:S04]  /*3c50*/  SHF.L.U32 R2, R2, 0x1f, RZ ;  /* 0x0000001f02027819 */ /* 0x000fc800000006ff */
[----:B------:R-:W2:Y:S02]  /*3c60*/  SYNCS.PHASECHK.TRANS64.TRYWAIT P0, [UR7], R2 ;  /* 0x00000002ff0075a7 */ /* 0x000ea40008001107 */
[----:B--2---:R-:W-:Y:S05]  /*3c70*/  @!P0 BRA `(.L_x_72) ;  /* 0x0000005c00ac8947 */ /* 0x004fea0003800000 */
.L_x_182:
[----:B------:R-:W-:Y:S01]  /*3c80*/  NOP ;  /* 0x0000000000007918 */ /* 0x000fe20000000000 */
[----:B-1----:R-:W1:Y:S01]  /*3c90*/  LDS R0, [UR4+0x14] ;  /* 0x00001404ff007984 */ /* 0x002e620008000800 */
[----:B------:R-:W-:Y:S01]  /*3ca0*/  ULOP3.LUT UR6, UR19, 0xffff, URZ, 0xc0, !UPT ;  /* 0x0000ffff13067892 */ /* 0x000fe2000f8ec0ff */
[----:B------:R-:W-:Y:S01]  /*3cb0*/  UMOV UR8, 0xffff ;  /* 0x0000ffff00087882 */ /* 0x000fe20000000000 */
[----:B------:R-:W-:Y:S02]  /*3cc0*/  UMOV UR5, 0x1 ;  /* 0x0000000100057882 */ /* 0x000fe40000000000 */
[----:B------:R-:W-:-:S04]  /*3cd0*/  USHF.R.U32.HI UR6, URZ, 0x5, UR6 ;  /* 0x00000005ff067899 */ /* 0x000fc80008011606 */
[----:B------:R-:W-:Y:S02]  /*3ce0*/  USHF.L.U32 UR8, UR8, UR6, URZ ;  /* 0x0000000608087299 */ /* 0x000fe400080006ff */
[----:B------:R-:W-:-:S04]  /*3cf0*/  USHF.L.U32 UR5, UR5, UR6, URZ ;  /* 0x0000000605057299 */ /* 0x000fc800080006ff */
[----:B-1----:R-:W-:-:S04]  /*3d00*/  LOP3.LUT R0, R0, UR8, RZ, 0xc0, !PT ;  /* 0x0000000800007c12 */ /* 0x002fc8000f8ec0ff */
[----:B------:R-:W-:-:S13]  /*3d10*/  ISETP.NE.AND P0, PT, R0, UR8, PT ;  /* 0x0000000800007c0c */ /* 0x000fda000bf05270 */
[----:B------:R-:W-:Y:S05]  /*3d20*/  @P0 BRA `(.L_x_73) ;  /* 0x0000000000580947 */ /* 0x000fea0003800000 */
[----:B------:R-:W1:Y:S02]  /*3d30*/  LDS R0, [UR4+0x18] ;  /* 0x00001804ff007984 */ /* 0x000e640008000800 */
[----:B-1----:R-:W-:-:S04]  /*3d40*/  LOP3.LUT R0, R0, UR5, RZ, 0xc0, !PT ;  /* 0x0000000500007c12 */ /* 0x002fc8000f8ec0ff */
[----:B------:R-:W-:-:S13]  /*3d50*/  ISETP.NE.AND P0, PT, R0, UR5, PT ;  /* 0x0000000500007c0c */ /* 0x000fda000bf05270 */
[----:B------:R-:W-:Y:S05]  /*3d60*/  @P0 BRA `(.L_x_74) ;  /* 0x00000000003c0947 */ /* 0x000fea0003800000 */
[----:B------:R-:W1:Y:S01]  /*3d70*/  S2R R2, SR_LANEID ;  /* 0x0000000000027919 */ /* 0x000e620000000000 */
[----:B------:R-:W-:Y:S01]  /*3d80*/  ULOP3.LUT UR8, URZ, UR8, URZ, 0x33, !UPT ;  /* 0x00000008ff087292 */ /* 0x000fe2000f8e33ff */
[----:B------:R-:W-:Y:S02]  /*3d90*/  VOTEU.ANY UR7, UPT, PT ;  /* 0x0000000000077886 */ /* 0x000fe400038e0100 */
[----:B------:R-:W-:-:S03]  /*3da0*/  UFLO.U32 UR7, UR7 ;  /* 0x00000007000772bd */ /* 0x000fc600080e0000 */
[----:B------:R-:W-:-:S04]  /*3db0*/  IMAD.U32 R0, RZ, RZ, UR8 ;  /* 0x00000008ff007e24 */ /* 0x000fc8000f8e00ff */
[----:B------:R2:W3:Y:S02]  /*3dc0*/  REDUX UR6, R0 ;  /* 0x00000000000673c4 */ /* 0x0004e40000000000 */
[----:B------:R1:W-:Y:S02]  /*3dd0*/  UTCATOMSWS.AND URZ, UR8 ;  /* 0x0000000800ff79e3 */ /* 0x0003e40008000000 */
[----:B-1----:R-:W-:Y:S02]  /*3de0*/  ISETP.EQ.U32.AND P0, PT, R2, UR7, PT ;  /* 0x0000000702007c0c */ /* 0x002fe4000bf02070 */
[----:B--2---:R-:W-:Y:S02]  /*3df0*/  LOP3.LUT R0, RZ, UR5, RZ, 0x33, !PT ;  /* 0x00000005ff007c12 */ /* 0x004fe4000f8e33ff */
[----:B---3--:R-:W-:Y:S02]  /*3e00*/  MOV R2, UR6 ;  /* 0x0000000600027c02 */ /* 0x008fe40008000f00 */
[----:B------:R-:W1:Y:S07]  /*3e10*/  REDUX UR5, R0 ;  /* 0x00000000000573c4 */ /* 0x000e6e0000000000 */
[----:B------:R2:W-:Y:S01]  /*3e20*/  @P0 ATOMS.AND RZ, [UR4+0x14], R2 ;  /* 0x00001402ffff098c */ /* 0x0005e2000a800004 */
[----:B-1----:R-:W-:-:S05]  /*3e30*/  IMAD.U32 R0, RZ, RZ, UR5 ;  /* 0x00000005ff007e24 */ /* 0x002fca000f8e00ff */
[----:B------:R2:W-:Y:S01]  /*3e40*/  @P0 ATOMS.AND RZ, [UR4+0x18], R0 ;  /* 0x00001800ffff098c */ /* 0x0005e2000a800004 */
[----:B------:R-:W-:Y:S05]  /*3e50*/  BRA `(.L_x_75) ;  /* 0x0000000000147947 */ /* 0x000fea0003800000 */
.L_x_74:
[----:B------:R-:W-:Y:S02]  /*3e60*/  MOV R2, 0x3e80 ;  /* 0x00003e8000027802 */ /* 0x000fe40000000f00 */
[----:B----45:R-:W-:Y:S05]  /*3e70*/  CALL.REL.NOINC `($__internal_0_$__cuda_sm10x_tcgen05_guardrail_trap_col_being_dealloced_not_returned_by_alloc) ;  /* 0x0000006000947944 */ /* 0x030fea0003c00000 */
[----:B------:R-:W-:Y:S05]  /*3e80*/  BRA `(.L_x_75) ;  /* 0x0000000000087947 */ /* 0x000fea0003800000 */
.L_x_73:
[----:B------:R-:W-:Y:S02]  /*3e90*/  MOV R2, 0x3eb0 ;  /* 0x00003eb000027802 */ /* 0x000fe40000000f00 */
[----:B----45:R-:W-:Y:S05]  /*3ea0*/  CALL.REL.NOINC `($__internal_2_$__cuda_sm10x_tcgen05_guardrail_trap_unallocated_columns_being_dealloced) ;  /* 0x0000006000a07944 */ /* 0x030fea0003c00000 */
.L_x_75:
[----:B------:R-:W-:Y:S01]  /*3eb0*/  NOP ;  /* 0x0000000000007918 */ /* 0x000fe20000000000 */
[----:B------:R-:W-:Y:S05]  /*3ec0*/  EXIT ;  /* 0x000000000000794d */ /* 0x000fea0003800000 */
.L_x_57:
[----:B------:R-:W-:-:S09]  /*3ed0*/  UISETP.NE.OR UP2, UPT, UR8, 0x3, !UP2 ;  /* 0x000000030800788c */ /* 0x000fd2000d745670 */
[----:B------:R-:W-:Y:S05]  /*3ee0*/  BRA.U UP2, `(.L_x_76) ;  /* 0x0000001102087547 */ /* 0x000fea000b800000 */
[----:B------:R-:W1:Y:S01]  /*3ef0*/  LDC R0, c[0x0][0xb30] ;  /* 0x0002cc00ff007b82 */ /* 0x000e620000000800 */
[----:B------:R-:W2:Y:S01]  /*3f00*/  LDCU.64 UR8, c[0x0][0x888] ;  /* 0x00011100ff0877ac */ /* 0x000ea20008000a00 */
[----:B------:R-:W-:Y:S02]  /*3f10*/  HFMA2 R27, -RZ, RZ, 0, 0 ;  /* 0x00000000ff1b7431 */ /* 0x000fe400000001ff */
[----:B------:R-:W-:Y:S01]  /*3f20*/  IMAD.MOV.U32 R29, RZ, RZ, 0x1 ;  /* 0x00000001ff1d7424 */ /* 0x000fe200078e00ff */
[----:B------:R-:W-:Y:S01]  /*3f30*/  MOV R25, 0x2000 ;  /* 0x0000200000197802 */ /* 0x000fe20000000f00 */
[----:B------:R-:W4:Y:S01]  /*3f40*/  LDCU.64 UR4, c[0x0][0x890] ;  /* 0x00011200ff0477ac */ /* 0x000f220008000a00 */
[----:B------:R-:W-:Y:S01]  /*3f50*/  IMAD.MOV.U32 R28, RZ, RZ, RZ ;  /* 0x000000ffff1c7224 */ /* 0x000fe200078e00ff */
[----:B------:R-:W3:Y:S01]  /*3f60*/  LDC R24, c[0x0][0x370] ;  /* 0x0000dc00ff187b82 */ /* 0x000ee20000000800 */
[----:B------:R-:W-:Y:S01]  /*3f70*/  UMOV UR7, 0x400 ;  /* 0x0000040000077882 */ /* 0x000fe20000000000 */
[----:B------:R-:W-:-:S02]  /*3f80*/  UPLOP3.LUT UP1, UPT, UPT, UPT, UPT, 0x40, 0x4 ;  /* 0x000000000004789c */ /* 0x000fc40003f2e870 */
[----:B------:R-:W-:-:S04]  /*3f90*/  ULEA UR7, UR37, UR7, 0x18 ;  /* 0x0000000725077291 */ /* 0x000fc8000f8ec0ff */
[----:B------:R-:W3:Y:S01]  /*3fa0*/  LDC R3, c[0x0][0xb0c] ;  /* 0x0002c300ff037b82 */ /* 0x000ee20000000800 */
[----:B------:R-:W-:Y:S02]  /*3fb0*/  UIADD3 UR13, UPT, UPT, UR7, 0xd8, URZ ;  /* 0x000000d8070d7890 */ /* 0x000fe4000fffe0ff */
[----:B--2---:R-:W-:Y:S02]  /*3fc0*/  UISETP.NE.U32.AND UP2, UPT, UR8, URZ, UPT ;  /* 0x000000ff0800728c */ /* 0x004fe4000bf45070 */
[----:B------:R-:W-:Y:S02]  /*3fd0*/  UIADD3 UR33, UPT, UPT, UR7, 0xc0, URZ ;  /* 0x000000c007217890 */ /* 0x000fe4000fffe0ff */
[----:B----4-:R-:W-:Y:S01]  /*3fe0*/  UISETP.NE.U32.AND UP3, UPT, UR4, URZ, UPT ;  /* 0x000000ff0400728c */ /* 0x010fe2000bf65070 */
[----:B------:R-:W2:Y:S01]  /*3ff0*/  LDC R18, c[0x0][0xb20] ;  /* 0x0002c800ff127b82 */ /* 0x000ea20000000800 */
[----:B-1----:R-:W-:Y:S01]  /*4000*/  ISETP.NE.AND P1, PT, R0, 0x1, PT ;  /* 0x000000010000780c */ /* 0x002fe20003f25270 */
[----:B------:R-:W-:-:S02]  /*4010*/  UISETP.NE.AND.EX UP2, UPT, UR9, URZ, UPT, UP2 ;  /* 0x000000ff0900728c */ /* 0x000fc4000bf45320 */
[----:B------:R-:W-:Y:S02]  /*4020*/  UIADD3 UR25, UPT, UPT, UR7, 0xc8, URZ ;  /* 0x000000c807197890 */ /* 0x000fe4000fffe0ff */
[----:B------:R-:W-:Y:S02]  /*4030*/  UIADD3 UR17, UPT, UPT, UR7, 0xd0, URZ ;  /* 0x000000d007117890 */ /* 0x000fe4000fffe0ff */
[----:B------:R-:W1:Y:S01]  /*4040*/  LDC.64 R30, c[0x0][0x348] ;  /* 0x0000d200ff1e7b82 */ /* 0x000e620000000a00 */
[----:B------:R-:W-:Y:S02]  /*4050*/  UPRMT UR13, UR37, 0x654, UR13 ;  /* 0x00000654250d7896 */ /* 0x000fe4000800000d */
[----:B------:R-:W-:-:S05]  /*4060*/  UISETP.NE.AND.EX UP3, UPT, UR5, URZ, UPT, UP3 ;  /* 0x000000ff0500728c */ /* 0x000fca000bf65330 */
[----:B------:R-:W4:Y:S08]  /*4070*/  LDC.64 R16, c[0x0][0xb10] ;  /* 0x0002c400ff107b82 */ /* 0x000f300000000a00 */
[----:B------:R-:W1:Y:S08]  /*4080*/  LDC.64 R6, c[0x0][0xb18] ;  /* 0x0002c600ff067b82 */ /* 0x000e700000000a00 */
[----:B------:R-:W1:Y:S08]  /*4090*/  LDC.64 R4, c[0x0][0xb28] ;  /* 0x0002ca00ff047b82 */ /* 0x000e700000000a00 */
[----:B--23--:R-:W1:Y:S02]  /*40a0*/  LDC R19, c[0x0][0x374] ;  /* 0x0000dd00ff137b82 */ /* 0x00ce640000000800 */
.L_x_87:
[C---:B------:R-:W-:Y:S02]  /*40b0*/  LEA R0, R28.reuse, UR7, 0x3 ;  /* 0x000000071c007c11 */ /* 0x040fe4000f8e18ff */
[----:B------:R-:W-:Y:S02]  /*40c0*/  SHF.L.U32 R2, R27, 0x1f, RZ ;  /* 0x0000001f1b027819 */ /* 0x000fe400000006ff */
[----:B------:R-:W-:Y:S02]  /*40d0*/  LEA R20, R28, UR7, 0x4 ;  /* 0x000000071c147c11 */ /* 0x000fe4000f8e20ff */
[----:B--2---:R-:W2:Y:S02]  /*40e0*/  SYNCS.PHASECHK.TRANS64.TRYWAIT P0, [R0+URZ+0x110], R2 ;  /* 0x00011002000075a7 */ /* 0x004ea400080011ff */
[----:B--2---:R-:W-:Y:S05]  /*40f0*/  @!P0 BRA `(.L_x_77) ;  /* 0x0000005800a48947 */ /* 0x004fea0003800000 */
.L_x_183:
[----:B------:R-:W-:Y:S01]  /*4100*/  ISETP.GE.AND P0, PT, R40, 0x1, PT ;  /* 0x000000012800780c */ /* 0x000fe20003f06270 */
[----:B------:R-:W3:Y:S01]  /*4110*/  LDS.128 R20, [R20+0x1a0] ;  /* 0x0001a00014147984 */ /* 0x000ee20000000c00 */
[----:B--2---:R-:W-:Y:S01]  /*4120*/  VIADD R0, R0, 0x120 ;  /* 0x0000012000007836 */ /* 0x004fe20000000000 */
[----:B------:R-:W-:Y:S01]  /*4130*/  @!PT LDS RZ, [RZ] ;  /* 0x00000000fffff984 */ /* 0x000fe20000000800 */
[----:B------:R-:W-:Y:S01]  /*4140*/  @!PT LDS RZ, [RZ] ;  /* 0x00000000fffff984 */ /* 0x000fe20000000800 */
[----:B------:R-:W-:Y:S01]  /*4150*/  @!PT LDS RZ, [RZ] ;  /* 0x00000000fffff984 */ /* 0x000fe20000000800 */
[----:B------:R-:W-:Y:S01]  /*4160*/  @!PT LDS RZ, [RZ] ;  /* 0x00000000fffff984 */ /* 0x000fe20000000800 */
[----:B------:R2:W-:Y:S06]  /*4170*/  MEMBAR.ALL.CTA ;  /* 0x0000000000007992 */ /* 0x0005ec0000008000 */
[----:B--2---:R-:W2:Y:S01]  /*4180*/  FENCE.VIEW.ASYNC.S ;  /* 0x00000000000073c6 */ /* 0x004ea20000000000 */
[----:B------:R-:W-:Y:S04]  /*4190*/  PRMT R0, RZ, 0x654, R0 ;  /* 0x00000654ff007816 */ /* 0x000fe80000000000 */
[----:B--2---:R2:W-:Y:S01]  /*41a0*/  SYNCS.ARRIVE.TRANS64.RED.A1T0 RZ, [R0+URZ], RZ ;  /* 0x000000ff00ff79a7 */ /* 0x0045e200081004ff */
[----:B---3--:R-:W-:Y:S11]  /*41b0*/  LOP3.LUT P3, RZ, R22, 0x1, RZ, 0xc0, !PT ;  /* 0x0000000116ff7812 */ /* 0x008ff6000786c0ff */
[----:B------:R-:W-:Y:S02]  /*41c0*/  @!UPT UIADD3 URZ, UPT, UPT, URZ, URZ, URZ ;  /* 0x000000fffffff290 */ /* 0x000fe4000fffe0ff */
[----:B------:R-:W-:Y:S02]  /*41d0*/  @P3 MOV R11, R20 ;  /* 0x00000014000b3202 */ /* 0x000fe40000000f00 */
[----:B------:R-:W-:Y:S01]  /*41e0*/  @P3 LOP3.LUT R10, R21, 0xffff, RZ, 0xc0, !PT ;  /* 0x0000ffff150a3812 */ /* 0x000fe200078ec0ff */
[----:B--2---:R-:W-:Y:S06]  /*41f0*/  @!P0 BRA `(.L_x_78) ;  /* 0x0000000000a48947 */ /* 0x004fec0003800000 */
[-C--:B-1----:R-:W-:Y:S01]  /*4200*/  IMAD.HI.U32 R0, R19, R7.reuse, RZ ;  /* 0x0000000713007227 */ /* 0x082fe200078e00ff */
[----:B------:R-:W-:Y:S02]  /*4210*/  ISETP.NE.AND P0, PT, R6, 0x1, PT ;  /* 0x000000010600780c */ /* 0x000fe40003f05270 */
[----:B------:R-:W-:Y:S01]  /*4220*/  ISETP.NE.AND P2, PT, R40, 0x1, PT ;  /* 0x000000012800780c */ /* 0x000fe20003f45270 */
[----:B----4-:R-:W-:Y:S01]  /*4230*/  IMAD.HI.U32 R9, R24, R16, RZ ;  /* 0x0000001018097227 */ /* 0x010fe200078e00ff */
[----:B------:R-:W-:Y:S02]  /*4240*/  SHF.R.U32.HI R0, RZ, R18, R0 ;  /* 0x00000012ff007219 */ /* 0x000fe40000011600 */
[----:B------:R-:W-:Y:S01]  /*4250*/  ISETP.NE.AND P4, PT, R3, 0x1, PT ;  /* 0x000000010300780c */ /* 0x000fe20003f85270 */
[----:B------:R-:W-:Y:S01]  /*4260*/  IMAD.HI.U32 R13, R10, R7, RZ ;  /* 0x000000070a0d7227 */ /* 0x000fe200078e00ff */
[----:B------:R-:W-:Y:S02]  /*4270*/  SHF.R.U32.HI R9, RZ, R17, R9 ;  /* 0x00000011ff097219 */ /* 0x000fe40000011609 */
[----:B------:R-:W-:Y:S01]  /*4280*/  SEL R0, R19, R0, !P0 ;  /* 0x0000000013007207 */ /* 0x000fe20004000000 */
[----:B------:R-:W-:Y:S01]  /*4290*/  IMAD.HI.U32 R12, R11, R16, RZ ;  /* 0x000000100b0c7227 */ /* 0x000fe200078e00ff */
[----:B------:R-:W-:Y:S03]  /*42a0*/  SEL R9, R24, R9, !P4 ;  /* 0x0000000918097207 */ /* 0x000fe60006000000 */
[-C--:B------:R-:W-:Y:S01]  /*42b0*/  IMAD.HI.U32 R8, R0, R4.reuse, RZ ;  /* 0x0000000400087227 */ /* 0x080fe200078e00ff */
[----:B------:R-:W-:Y:S03]  /*42c0*/  SHF.R.U32.HI R12, RZ, R17, R12 ;  /* 0x00000011ff0c7219 */ /* 0x000fe6000001160c */
[----:B------:R-:W-:Y:S01]  /*42d0*/  IMAD.HI.U32 R2, R9, R4, RZ ;  /* 0x0000000409027227 */ /* 0x000fe200078e00ff */
[-C--:B------:R-:W-:Y:S02]  /*42e0*/  @P2 SHF.R.U32.HI R0, RZ, R5.reuse, R8 ;  /* 0x00000005ff002219 */ /* 0x080fe40000011608 */
[----:B------:R-:W-:Y:S02]  /*42f0*/  SHF.R.U32.HI R8, RZ, R18, R13 ;  /* 0x00000012ff087219 */ /* 0x000fe4000001160d */
[----:B------:R-:W-:Y:S01]  /*4300*/  @P2 SHF.R.U32.HI R9, RZ, R5, R2 ;  /* 0x00000005ff092219 */ /* 0x000fe20000011602 */
[----:B------:R-:W-:Y:S01]  /*4310*/  IMAD R0, R40, R0, RZ ;  /* 0x0000000028007224 */ /* 0x000fe200078e02ff */
[----:B------:R-:W-:Y:S02]  /*4320*/  SEL R8, R10, R8, !P0 ;  /* 0x000000080a087207 */ /* 0x000fe40004000000 */
[----:B------:R-:W-:Y:S01]  /*4330*/  SEL R2, R11, R12, !P4 ;  /* 0x0000000c0b027207 */ /* 0x000fe20006000000 */
[----:B------:R-:W-:Y:S01]  /*4340*/  IMAD R12, R40, R9, RZ ;  /* 0x00000009280c7224 */ /* 0x000fe200078e02ff */
[C---:B------:R-:W-:Y:S01]  /*4350*/  ISETP.GE.AND P0, PT, R8.reuse, R0, PT ;  /* 0x000000000800720c */ /* 0x040fe20003f06270 */
[----:B------:R-:W-:Y:S03]  /*4360*/  IMAD.HI.U32 R0, R8, R4, RZ ;  /* 0x0000000408007227 */ /* 0x000fe600078e00ff */
[----:B------:R-:W-:Y:S02]  /*4370*/  ISETP.GE.OR P0, PT, R2, R12, P0 ;  /* 0x0000000c0200720c */ /* 0x000fe40000706670 */
[-C--:B------:R-:W-:Y:S04]  /*4380*/  SHF.R.U32.HI R0, RZ, R5.reuse, R0 ;  /* 0x00000005ff007219 */ /* 0x080fe80000011600 */
[----:B------:R-:W-:Y:S05]  /*4390*/  SEL R13, R8, R0, !P2 ;  /* 0x00000000080d7207 */ /* 0x000fea0005000000 */
[----:B------:R-:W-:Y:S02]  /*43a0*/  IMAD.MOV R12, RZ, RZ, -R13 ;  /* 0x000000ffff0c7224 */ /* 0x000fe400078e0a0d */
[----:B------:R-:W-:Y:S04]  /*43b0*/  @!P0 IMAD.HI.U32 R0, R2, R4, RZ ;  /* 0x0000000402008227 */ /* 0x000fe800078e00ff */
[----:B------:R-:W-:Y:S01]  /*43c0*/  IMAD R12, R40, R12, R8 ;  /* 0x0000000c280c7224 */ /* 0x000fe200078e0208 */
[----:B------:R-:W-:Y:S04]  /*43d0*/  @!P0 SHF.R.U32.HI R0, RZ, R5, R0 ;  /* 0x00000005ff008219 */ /* 0x000fe80000011600 */
[----:B------:R-:W-:Y:S04]  /*43e0*/  @!P0 SEL R0, R2, R0, !P2 ;  /* 0x0000000002008207 */ /* 0x000fe80005000000 */
[----:B------:R-:W-:Y:S01]  /*43f0*/  @!P0 IADD3 R13, PT, PT, R13, -R0, RZ ;  /* 0x800000000d0d8210 */ /* 0x000fe20007ffe0ff */
[----:B------:R-:W-:Y:S01]  /*4400*/  @!P0 IMAD R0, R9, R12, R0 ;  /* 0x0000000c09008224 */ /* 0x000fe200078e0200 */
[----:B------:R-:W-:Y:S01]  /*4410*/  IADD3 R9, PT, PT, -R8, RZ, RZ ;  /* 0x000000ff08097210 */ /* 0x000fe20007ffe1ff */
[--C-:B------:R-:W-:Y:S02]  /*4420*/  IMAD.MOV R12, RZ, RZ, -R2.reuse ;  /* 0x000000ffff0c7224 */ /* 0x100fe400078e0a02 */
[----:B------:R-:W-:Y:S02]  /*4430*/  @!P0 IMAD R8, R13, R40, R2 ;  /* 0x000000280d088224 */ /* 0x000fe400078e0202 */
[----:B------:R-:W-:Y:S02]  /*4440*/  @!P0 IMAD.MOV.U32 R2, RZ, RZ, R0 ;  /* 0x000000ffff028224 */ /* 0x000fe400078e0000 */
[----:B------:R-:W-:Y:S02]  /*4450*/  IMAD R11, R3, R12, R11 ;  /* 0x0000000c030b7224 */ /* 0x000fe400078e020b */
[----:B------:R-:W-:Y:S02]  /*4460*/  IMAD R10, R6, R9, R10 ;  /* 0x00000009060a7224 */ /* 0x000fe400078e020a */
[----:B------:R-:W-:Y:S02]  /*4470*/  IMAD R11, R2, R3, R11 ;  /* 0x00000003020b7224 */ /* 0x000fe400078e020b */
[----:B------:R-:W-:Y:S02]  /*4480*/  IMAD R10, R8, R6, R10 ;  /* 0x00000006080a7224 */ /* 0x000fe400078e020a */
.L_x_78:
[----:B------:R-:W-:Y:S05]  /*4490*/  BRA.U UP1, `(.L_x_79) ;  /* 0x0000000101107547 */ /* 0x000fea000b800000 */
[----:B------:R-:W-:Y:S04]  /*44a0*/  MOV R2, UR6 ;  /* 0x0000000600027c02 */ /* 0x000fe80008000f00 */
[----:B------:R-:W-:Y:S04]  /*44b0*/  SHF.L.U32 R2, R2, 0x1f, RZ ;  /* 0x0000001f02027819 */ /* 0x000fe800000006ff */
[----:B------:R-:W2:Y:S02]  /*44c0*/  SYNCS.PHASECHK.TRANS64.TRYWAIT P0, [UR7+0x108], R2 ;  /* 0x00010802ff0075a7 */ /* 0x000ea40008001107 */
[----:B--2---:R-:W-:Y:S05]  /*44d0*/  @!P0 BRA `(.L_x_80) ;  /* 0x0000005400c08947 */ /* 0x004fea0003800000 */
.L_x_79:
[----:B------:R-:W-:Y:S02]  /*44e0*/  R2UR UR35, R15 ;  /* 0x000000000f2372ca */ /* 0x000fe400000e0000 */
[----:B------:R-:W-:Y:S02]  /*44f0*/  R2UR UR34, R14 ;  /* 0x000000000e2272ca */ /* 0x000fe400000e0000 */
[----:B------:R-:W-:Y:S02]  /*4500*/  ISETP.NE.U32.AND P2, PT, RZ, UR4, PT ;  /* 0x00000004ff007c0c */ /* 0x000fe4000bf45070 */
[----:B------:R-:W-:Y:S02]  /*4510*/  SHF.L.U32 R14, R29, 0x1f, RZ ;  /* 0x0000001f1d0e7819 */ /* 0x000fe400000006ff */
[----:B------:R-:W-:Y:S05]  /*4520*/  ISETP.NE.AND.EX P2, PT, RZ, UR5, PT, P2 ;  /* 0x00000005ff007c0c */ /* 0x000fea000bf45320 */
[----:B------:R-:W-:Y:S02]  /*4530*/  USHF.L.U32 UR35, UR35, 0x7, URZ ;  /* 0x0000000723237899 */ /* 0x000fe400080006ff */
[----:B------:R-:W-:Y:S01]  /*4540*/  USHF.L.U32 UR34, UR34, 0x7, URZ ;  /* 0x0000000722227899 */ /* 0x000fe200080006ff */
[----:B------:R-:W-:Y:S11]  /*4550*/  BRA.U !UP3, `(.L_x_81) ;  /* 0x000000010b347547 */ /* 0x000ff6000b800000 */
[----:B------:R-:W-:Y:S01]  /*4560*/  UPLOP3.LUT UP0, UPT, UPT, UPT, UP2, 0x80, 0x8 ;  /* 0x000000000008789c */ /* 0x000fe20003f0f020 */
[----:B--2---:R-:W-:Y:S02]  /*4570*/  HFMA2 R0, -RZ, RZ, 0, 5.9604644775390625e-08 ;  /* 0x00000001ff007431 */ /* 0x004fe400000001ff */
[----:B------:R-:W-:Y:S03]  /*4580*/  IMAD.MOV.U32 R88, RZ, RZ, 0x1 ;  /* 0x00000001ff587424 */ /* 0x000fe600078e00ff */
[----:B------:R-:W-:Y:S05]  /*4590*/  PLOP3.LUT P0, PT, PT, PT, UP0, 0x80, 0x8 ;  /* 0x000000000008781c */ /* 0x000fea0003f0f008 */
[----:B------:R-:W2:Y:S01]  /*45a0*/  @UP0 LDCU.64 UR10, c[0x0][0x888] ;  /* 0x00011100ff0a07ac */ /* 0x000ea20008000a00 */
[----:B------:R-:W-:Y:S07]  /*45b0*/  @UP0 UIMAD UR8, UR36, UR4, URZ ;  /* 0x00000004240802a4 */ /* 0x000fee000f8e02ff */
[----:B------:R-:W-:Y:S01]  /*45c0*/  @!P0 PRMT R88, R0, 0x7610, R88 ;  /* 0x0000761000588816 */ /* 0x000fe20000000058 */
[----:B--2---:R-:W-:Y:S03]  /*45d0*/  @UP0 UIMAD.WIDE UR10, UR8, 0x4, UR10 ;  /* 0x00000004080a08a5 */ /* 0x004fe6000f8e020a */
[----:B------:R-:W2:Y:S03]  /*45e0*/  @!UP0 LDCU UR8, c[0x0][0x880] ;  /* 0x00011000ff0887ac */ /* 0x000ea60008000800 */
[----:B------:R-:W-:Y:S01]  /*45f0*/  IMAD.U32 R8, RZ, RZ, UR10 ;  /* 0x0000000aff087e24 */ /* 0x000fe2000f8e00ff */
[----:B------:R-:W-:Y:S05]  /*4600*/  MOV R9, UR11 ;  /* 0x0000000b00097c02 */ /* 0x000fea0008000f00 */
[----:B-----5:R3:W5:Y:S02]  /*4610*/  @P0 LDG.E R49, desc[UR46][R8.64] ;  /* 0x0000002e08310981 */ /* 0x020764000c1e1900 */
[----:B--23--:R-:W-:Y:S07]  /*4620*/  @!P0 IMAD.U32 R49, RZ, RZ, UR8 ;  /* 0x00000008ff318e24 */ /* 0x00cfee000f8e00ff */
.L_x_81:
[----:B-----5:R-:W-:Y:S01]  /*4630*/  @!P2 FSETP.EQ.AND P0, PT, R49, RZ, PT ;  /* 0x000000ff3100a20b */ /* 0x020fe20003f02000 */
[----:B------:R-:W-:Y:S01]  /*4640*/  @!UPT UIADD3 URZ, UPT, UPT, URZ, URZ, URZ ;  /* 0x000000fffffff290 */ /* 0x000fe2000fffe0ff */
[----:B------:R-:W-:Y:S11]  /*4650*/  @!P2 BRA `(.L_x_82) ;  /* 0x000000000014a947 */ /* 0x000ff60003800000 */
[----:B------:R-:W-:Y:S02]  /*4660*/  LOP3.LUT P2, RZ, R88, 0xff, RZ, 0xc0, !PT ;  /* 0x000000ff58ff7812 */ /* 0x000fe4000784c0ff */
[----:B------:R-:W-:Y:S04]  /*4670*/  PLOP3.LUT P0, PT, PT, PT, UP0, 0x80, 0x8 ;  /* 0x000000000008781c */ /* 0x000fe80003f0f008 */
[----:B------:R-:W-:Y:S07]  /*4680*/  PLOP3.LUT P0, PT, P0, PT, PT, 0x8, 0x80 ;  /* 0x000000000080781c */ /* 0x000fee000070e170 */
[----:B------:R-:W-:Y:S11]  /*4690*/  @P2 FSETP.EQ.AND P0, PT, R49, RZ, PT ;  /* 0x000000ff3100220b */ /* 0x000ff60003f02000 */
[----:B------:R-:W-:Y:S02]  /*46a0*/  @!UPT UIADD3 URZ, UPT, UPT, URZ, URZ, URZ ;  /* 0x000000fffffff290 */ /* 0x000fe4000fffe0ff */
.L_x_82:
[----:B------:R-:W3:Y:S01]  /*46b0*/  SYNCS.PHASECHK.TRANS64.TRYWAIT P2, [UR7+0xe0], R14 ;  /* 0x0000e00eff0075a7 */ /* 0x000ee20008041107 */
[----:B------:R-:W-:Y:S04]  /*46c0*/  ELECT P4, URZ, PT ;  /* 0x0000000000ff782f */ /* 0x000fe80003880000 */
[----:B------:R-:W-:Y:S11]  /*46d0*/  PLOP3.LUT P4, PT, P0, P4, PT, 0xf2, 0x2f ;  /* 0x00000000002f781c */ /* 0x000ff60000789e72 */
[----:B------:R-:W-:Y:S02]  /*46e0*/  @!UPT UIADD3 URZ, UPT, UPT, URZ, URZ, URZ ;  /* 0x000000fffffff290 */ /* 0x000fe4000fffe0ff */
[----:B-1----:R-:W-:Y:S05]  /*46f0*/  @!P4 IADD3 R8, P0, PT, R30, 0x580, RZ ;  /* 0x000005801e08c810 */ /* 0x002fea0007f1e0ff */
[----:B--2---:R-:W-:Y:S01]  /*4700*/  @!P4 IMAD.X R2, RZ, RZ, R31, P0 ;  /* 0x000000ffff02c224 */ /* 0x004fe200000e061f */
[----:B---3--:R-:W-:Y:S07]  /*4710*/  @!P2 BRA `(.L_x_83) ;  /* 0x000000540048a947 */ /* 0x008fee0003800000 */
.L_x_186:
[----:B------:R-:W-:Y:S01]  /*4720*/  @!P4 R2UR UR8, R2 ;  /* 0x000000000208c2ca */ /* 0x000fe200000e0000 */
[----:B------:R-:W-:Y:S01]  /*4730*/  VOTEU.ALL UP1, P4 ;  /* 0x0000000000ff7886 */ /* 0x000fe20002020000 */
[----:B------:R-:W-:Y:S01]  /*4740*/  @!P4 R2UR UR9, R8 ;  /* 0x000000000809c2ca */ /* 0x000fe200000e0000 */
[----:B-1----:R-:W-:Y:S01]  /*4750*/  @!P4 IMAD.MOV.U32 R0, RZ, RZ, 0x2000 ;  /* 0x00002000ff00c424 */ /* 0x002fe200078e00ff */
[----:B------:R-:W-:Y:S01]  /*4760*/  UMOV UR10, 0x0 ;  /* 0x00000000000a7882 */ /* 0x000fe20000000000 */
[----:B------:R-:W-:Y:S01]  /*4770*/  UMOV UR11, 0x10000000 ;  /* 0x10000000000b7882 */ /* 0x000fe20000000000 */
[----:B------:R-:W-:Y:S01]  /*4780*/  @!UP1 UIADD3 UR32, UPT, UPT, UR7, 0x200, URZ ;  /* 0x0000020007209890 */ /* 0x000fe2000fffe0ff */
[----:B------:R-:W-:Y:S06]  /*4790*/  VOTEU.ALL UP1, P4 ;  /* 0x0000000000ff7886 */ /* 0x000fec0002020000 */
[----:B------:R-:W-:Y:S01]  /*47a0*/  IMAD.U32 R9, RZ, RZ, UR8 ;  /* 0x00000008ff097e24 */ /* 0x000fe2000f8e00ff */
[----:B------:R-:W-:Y:S01]  /*47b0*/  UPRMT UR8, UR37, 0x654, UR33 ;  /* 0x0000065425087896 */ /* 0x000fe20008000021 */
[----:B------:R-:W-:Y:S03]  /*47c0*/  IMAD.U32 R8, RZ, RZ, UR9 ;  /* 0x00000009ff087e24 */ /* 0x000fe6000f8e00ff */
[----:B------:R-:W-:Y:S02]  /*47d0*/  @!P4 R2UR UR15, R9 ;  /* 0x00000000090fc2ca */ /* 0x000fe400000e0000 */
[----:B------:R-:W-:Y:S02]  /*47e0*/  @!P4 R2UR UR14, R8 ;  /* 0x00000000080ec2ca */ /* 0x000fe400000e0000 */
[----:B------:R-:W-:Y:S05]  /*47f0*/  @!P4 IADD3 R8, P0, PT, R30, 0x580, RZ ;  /* 0x000005801e08c810 */ /* 0x000fea0007f1e0ff */
[----:B------:R-:W-:Y:S06]  /*4800*/  @!P4 IMAD.X R2, RZ, RZ, R31, P0 ;  /* 0x000000ffff02c224 */ /* 0x000fec00000e061f */
[----:B------:R1:W-:Y:S01]  /*4810*/  @!UP1 UTMALDG.3D [UR32], [UR14], desc[UR10] ;  /* 0x00000a200e0095b4 */ /* 0x0003e20008011000 */
[----:B------:R1:W-:Y:S01]  /*4820*/  @!P4 SYNCS.ARRIVE.TRANS64.RED.A0TR RZ, [UR7+0xc0], R0 ;  /* 0x0000c000ffffc9a7 */ /* 0x0003e20008300407 */
[----:B------:R-:W-:Y:S01]  /*4830*/  SYNCS.ARRIVE.TRANS64.RED.A1T0 RZ, [UR8], RZ ;  /* 0x000000ffffff79a7 */ /* 0x000fe20008100408 */
[----:B------:R-:W2:Y:S02]  /*4840*/  SYNCS.PHASECHK.TRANS64.TRYWAIT P2, [UR7+0xe8], R14 ;  /* 0x0000e80eff0075a7 */ /* 0x000ea40008041107 */
[----:B-12---:R-:W-:Y:S05]  /*4850*/  @!P2 BRA `(.L_x_84) ;  /* 0x000000540010a947 */ /* 0x006fea0003800000 */
.L_x_188:
[----:B------:R-:W-:Y:S01]  /*4860*/  @!P4 R2UR UR8, R2 ;  /* 0x000000000208c2ca */ /* 0x000fe200000e0000 */
[----:B------:R-:W-:Y:S01]  /*4870*/  VOTEU.ALL UP1, P4 ;  /* 0x0000000000ff7886 */ /* 0x000fe20002020000 */
[----:B------:R-:W-:Y:S01]  /*4880*/  @!P4 R2UR UR9, R8 ;  /* 0x000000000809c2ca */ /* 0x000fe200000e0000 */
[----:B-1----:R-:W-:Y:S01]  /*4890*/  @!P4 IMAD.MOV.U32 R0, RZ, RZ, 0x2000 ;  /* 0x00002000ff00c424 */ /* 0x002fe200078e00ff */
[----:B------:R-:W-:Y:S01]  /*48a0*/  UMOV UR10, 0x0 ;  /* 0x00000000000a7882 */ /* 0x000fe20000000000 */
[----:B------:R-:W-:Y:S01]  /*48b0*/  UMOV UR11, 0x10000000 ;  /* 0x10000000000b7882 */ /* 0x000fe20000000000 */
[----:B------:R-:W-:Y:S02]  /*48c0*/  @!UP1 UIADD3 UR26, UPT, UPT, UR34, 0x20, URZ ;  /* 0x00000020221a9890 */ /* 0x000fe4000fffe0ff */
[----:B------:R-:W-:Y:S01]  /*48d0*/  @!UP1 UIADD3 UR24, UPT, UPT, UR7, 0x2200, URZ ;  /* 0x0000220007189890 */ /* 0x000fe2000fffe0ff */
[----:B------:R-:W-:Y:S01]  /*48e0*/  VOTEU.ALL UP1, P4 ;  /* 0x0000000000ff7886 */ /* 0x000fe20002020000 */
[----:B------:R-:W-:Y:S01]  /*48f0*/  UMOV UR27, UR35 ;  /* 0x00000023001b7c82 */ /* 0x000fe20008000000 */
[----:B------:R-:W-:Y:S02]  /*4900*/  UMOV UR28, UR36 ;  /* 0x00000024001c7c82 */ /* 0x000fe40008000000 */
        /* <DEDUP_REMOVED lines=12> */
.L_x_190:
[----:B------:R-:W2:Y:S01]  /*49d0*/  LDC.64 R12, c[0x0][0xb18] ;  /* 0x0002c600ff0c7b82 */ /* 0x000ea20000000a00 */
[----:B------:R-:W-:Y:S01]  /*49e0*/  @!P4 R2UR UR8, R2 ;  /* 0x000000000208c2ca */ /* 0x000fe200000e0000 */
[----:B------:R-:W-:Y:S01]  /*49f0*/  VOTEU.ALL UP1, P4 ;  /* 0x0000000000ff7886 */ /* 0x000fe20002020000 */
[----:B------:R-:W-:Y:S01]  /*4a00*/  @!P4 R2UR UR9, R8 ;  /* 0x000000000809c2ca */ /* 0x000fe200000e0000 */
[----:B-1----:R-:W-:Y:S01]  /*4a10*/  @!P4 IMAD.MOV.U32 R0, RZ, RZ, 0x2000 ;  /* 0x00002000ff00c424 */ /* 0x002fe200078e00ff */
[----:B------:R-:W-:Y:S03]  /*4a20*/  UMOV UR10, 0x0 ;  /* 0x00000000000a7882 */ /* 0x000fe60000000000 */
[----:B------:R-:W1:Y:S01]  /*4a30*/  @!P1 LDC R2, c[0x0][0xb0c] ;  /* 0x0002c300ff029b82 */ /* 0x000e620000000800 */
[----:B------:R-:W-:Y:S01]  /*4a40*/  @!UP1 UIADD3 UR18, UPT, UPT, UR34, 0x40, URZ ;  /* 0x0000004022129890 */ /* 0x000fe2000fffe0ff */
[----:B------:R-:W-:Y:S01]  /*4a50*/  @P3 SHF.R.U32.HI R26, RZ, 0x10, R21 ;  /* 0x00000010ff1a3819 */ /* 0x000fe20000011615 */
[----:B------:R-:W-:Y:S01]  /*4a60*/  @!UP1 UIADD3 UR16, UPT, UPT, UR7, 0x4200, URZ ;  /* 0x0000420007109890 */ /* 0x000fe2000fffe0ff */
[----:B------:R-:W-:Y:S01]  /*4a70*/  VIADD R28, R28, 0x1 ;  /* 0x000000011c1c7836 */ /* 0x000fe20000000000 */
[----:B------:R-:W-:Y:S01]  /*4a80*/  VOTEU.ALL UP1, P4 ;  /* 0x0000000000ff7886 */ /* 0x000fe20002020000 */
[----:B------:R-:W-:Y:S01]  /*4a90*/  UMOV UR11, 0x10000000 ;  /* 0x10000000000b7882 */ /* 0x000fe20000000000 */
[----:B------:R-:W-:Y:S01]  /*4aa0*/  UMOV UR19, UR35 ;  /* 0x0000002300137c82 */ /* 0x000fe20008000000 */
[----:B------:R-:W-:Y:S01]  /*4ab0*/  IMAD.U32 R9, RZ, RZ, UR8 ;  /* 0x00000008ff097e24 */ /* 0x000fe2000f8e00ff */
[----:B------:R-:W-:Y:S01]  /*4ac0*/  UMOV UR20, UR36 ;  /* 0x0000002400147c82 */ /* 0x000fe20008000000 */
[----:B------:R-:W-:Y:S01]  /*4ad0*/  IMAD.U32 R8, RZ, RZ, UR9 ;  /* 0x00000009ff087e24 */ /* 0x000fe2000f8e00ff */
[----:B------:R-:W-:Y:S02]  /*4ae0*/  UPRMT UR8, UR37, 0x654, UR17 ;  /* 0x0000065425087896 */ /* 0x000fe40008000011 */
[----:B------:R-:W-:Y:S02]  /*4af0*/  @!P4 R2UR UR15, R9 ;  /* 0x00000000090fc2ca */ /* 0x000fe400000e0000 */
[----:B------:R-:W-:Y:S02]  /*4b00*/  @!P4 R2UR UR14, R8 ;  /* 0x00000000080ec2ca */ /* 0x000fe400000e0000 */
[----:B------:R-:W3:Y:S11]  /*4b10*/  LDC.64 R8, c[0x0][0xb10] ;  /* 0x0002c400ff087b82 */ /* 0x000ef60000000a00 */
[----:B------:R1:W-:Y:S01]  /*4b20*/  @!UP1 UTMALDG.3D [UR16], [UR14], desc[UR10] ;  /* 0x00000a100e0095b4 */ /* 0x0003e20008011000 */
[----:B------:R5:W-:Y:S01]  /*4b30*/  @!P4 SYNCS.ARRIVE.TRANS64.RED.A0TR RZ, [UR7+0xd0], R0 ;  /* 0x0000d000ffffc9a7 */ /* 0x000be20008300407 */
[C---:B---3--:R-:W-:Y:S01]  /*4b40*/  @!P1 IMAD.HI.U32 R8, R11.reuse, R8, RZ ;  /* 0x000000080b089227 */ /* 0x048fe200078e00ff */
[----:B--2---:R-:W-:Y:S02]  /*4b50*/  @!P1 ISETP.NE.AND P0, PT, R12, 0x1, PT ;  /* 0x000000010c00980c */ /* 0x004fe40003f05270 */
[----:B-1----:R-:W-:Y:S01]  /*4b60*/  @!P1 ISETP.NE.AND P2, PT, R2, 0x1, PT ;  /* 0x000000010200980c */ /* 0x002fe20003f45270 */
[----:B------:R-:W-:Y:S01]  /*4b70*/  SYNCS.ARRIVE.TRANS64.RED.A1T0 RZ, [UR8], RZ ;  /* 0x000000ffffff79a7 */ /* 0x000fe20008100408 */
[C---:B------:R-:W-:Y:S01]  /*4b80*/  @!P1 IMAD.HI.U32 R13, R10.reuse, R13, RZ ;  /* 0x0000000d0a0d9227 */ /* 0x040fe200078e00ff */
[----:B------:R-:W-:Y:S04]  /*4b90*/  @!P1 SHF.R.U32.HI R8, RZ, R9, R8 ;  /* 0x00000009ff089219 */ /* 0x000fe80000011608 */
[----:B------:R-:W-:Y:S01]  /*4ba0*/  @!P1 SEL R8, R11, R8, !P2 ;  /* 0x000000080b089207 */ /* 0x000fe20005000000 */
[----:B------:R-:W1:Y:S01]  /*4bb0*/  SYNCS.PHASECHK.TRANS64.TRYWAIT P5, [UR7+0xf8], R14 ;  /* 0x0000f80eff0075a7 */ /* 0x000e6200080a1107 */
[----:B-----5:R-:W2:Y:S02]  /*4bc0*/  @!P1 LDC R0, c[0x0][0xb20] ;  /* 0x0002c800ff009b82 */ /* 0x020ea40000000800 */
[----:B--2---:R-:W-:Y:S04]  /*4bd0*/  @!P1 SHF.R.U32.HI R0, RZ, R0, R13 ;  /* 0x00000000ff009219 */ /* 0x004fe8000001160d */
[----:B------:R-:W-:Y:S05]  /*4be0*/  @!P1 SEL R9, R10, R0, !P0 ;  /* 0x000000000a099207 */ /* 0x000fea0004000000 */
[----:B------:R-:W-:Y:S02]  /*4bf0*/  @!P1 IMAD.IADD R0, R9, 0x1, -R8 ;  /* 0x0000000109009824 */ /* 0x000fe400078e0a08 */
[----:B------:R-:W-:Y:S02]  /*4c00*/  @!P1 IMAD.IADD R8, R8, 0x1, -R9 ;  /* 0x0000000108089824 */ /* 0x000fe400078e0a09 */
[----:B------:R-:W-:Y:S02]  /*4c10*/  @!P1 IMAD R11, R0, R2, R11 ;  /* 0x00000002000b9224 */ /* 0x000fe400078e020b */
[----:B------:R-:W-:Y:S01]  /*4c20*/  @!P1 IMAD R10, R8, R12, R10 ;  /* 0x0000000c080a9224 */ /* 0x000fe200078e020a */
[----:B-1----:R-:W-:Y:S06]  /*4c30*/  @!P5 BRA `(.L_x_86) ;  /* 0x000000500048d947 */ /* 0x002fec0003800000 */
.L_x_192:
[----:B------:R-:W-:Y:S01]  /*4c40*/  @!P4 IADD3 R2, P0, PT, R30, 0x580, RZ ;  /* 0x000005801e02c810 */ /* 0x000fe20007f1e0ff */
[----:B------:R-:W-:Y:S01]  /*4c50*/  VOTEU.ALL UP1, P4 ;  /* 0x0000000000ff7886 */ /* 0x000fe20002020000 */
[----:B------:R-:W-:Y:S01]  /*4c60*/  UMOV UR18, 0x0 ;  /* 0x0000000000127882 */ /* 0x000fe20000000000 */
[----:B------:R-:W-:Y:S01]  /*4c70*/  UMOV UR19, 0x10000000 ;  /* 0x1000000000137882 */ /* 0x000fe20000000000 */
[----:B------:R-:W-:Y:S01]  /*4c80*/  @!P4 R2UR UR9, R2 ;  /* 0x000000000209c2ca */ /* 0x000fe200000e0000 */
[----:B-1----:R-:W-:Y:S01]  /*4c90*/  @!P4 IMAD.X R0, RZ, RZ, R31, P0 ;  /* 0x000000ffff00c224 */ /* 0x002fe200000e061f */
[----:B------:R-:W-:Y:S01]  /*4ca0*/  @!UP1 UIADD3 UR10, UPT, UPT, UR34, 0x60, URZ ;  /* 0x00000060220a9890 */ /* 0x000fe2000fffe0ff */
[----:B------:R-:W-:Y:S01]  /*4cb0*/  ISETP.NE.AND P0, PT, R28, 0x2, PT ;  /* 0x000000021c00780c */ /* 0x000fe20003f05270 */
[----:B------:R-:W-:Y:S01]  /*4cc0*/  UMOV UR11, UR35 ;  /* 0x00000023000b7c82 */ /* 0x000fe20008000000 */
[----:B------:R-:W-:Y:S01]  /*4cd0*/  UMOV UR12, UR36 ;  /* 0x00000024000c7c82 */ /* 0x000fe20008000000 */
[----:B------:R-:W-:Y:S01]  /*4ce0*/  @!P4 R2UR UR8, R0 ;  /* 0x000000000008c2ca */ /* 0x000fe200000e0000 */
[----:B------:R-:W-:Y:S01]  /*4cf0*/  IMAD.IADD R14, R10, 0x1, R86 ;  /* 0x000000010a0e7824 */ /* 0x000fe200078e0256 */
[----:B------:R-:W-:Y:S01]  /*4d00*/  @P3 R2UR UR36, R26 ;  /* 0x000000001a2432ca */ /* 0x000fe200000e0000 */
[----:B------:R-:W-:Y:S01]  /*4d10*/  IMAD.IADD R15, R11, 0x1, R87 ;  /* 0x000000010b0f7824 */ /* 0x000fe200078e0257 */
[----:B------:R-:W-:Y:S02]  /*4d20*/  SEL R0, RZ, 0x1, P0 ;  /* 0x00000001ff007807 */ /* 0x000fe40000000000 */
[----:B------:R-:W-:Y:S01]  /*4d30*/  LOP3.LUT R29, R29, 0x1, RZ, 0x3c, !PT ;  /* 0x000000011d1d7812 */ /* 0x000fe200078e3cff */
[----:B------:R-:W-:Y:S01]  /*4d40*/  IMAD.U32 R8, RZ, RZ, UR9 ;  /* 0x00000009ff087e24 */ /* 0x000fe2000f8e00ff */
[----:B------:R-:W-:Y:S01]  /*4d50*/  @!UP1 UIADD3 UR9, UPT, UPT, UR7, 0xd8, URZ ;  /* 0x000000d807099890 */ /* 0x000fe2000fffe0ff */
[----:B------:R-:W-:Y:S02]  /*4d60*/  LOP3.LUT R27, R27, R0, RZ, 0x3c, !PT ;  /* 0x000000001b1b7212 */ /* 0x000fe400078e3cff */
[----:B------:R-:W-:Y:S02]  /*4d70*/  SEL R28, R28, RZ, P0 ;  /* 0x000000ff1c1c7207 */ /* 0x000fe40000000000 */
[----:B------:R-:W-:Y:S01]  /*4d80*/  IMAD.U32 R9, RZ, RZ, UR8 ;  /* 0x00000008ff097e24 */ /* 0x000fe2000f8e00ff */
[----:B------:R-:W-:Y:S01]  /*4d90*/  @!P4 R2UR UR14, R8 ;  /* 0x00000000080ec2ca */ /* 0x000fe200000e0000 */
[----:B------:R-:W-:Y:S01]  /*4da0*/  @!UP1 UIADD3 UR8, UPT, UPT, UR7, 0x6200, URZ ;  /* 0x0000620007089890 */ /* 0x000fe2000fffe0ff */
[----:B------:R-:W-:Y:S02]  /*4db0*/  VOTEU.ALL UP1, P4 ;  /* 0x0000000000ff7886 */ /* 0x000fe40002020000 */
[----:B------:R-:W-:Y:S11]  /*4dc0*/  @!P4 R2UR UR15, R9 ;  /* 0x00000000090fc2ca */ /* 0x000ff600000e0000 */
[----:B------:R-:W-:Y:S02]  /*4dd0*/  @!UPT UIADD3 URZ, UPT, UPT, URZ, URZ, URZ ;  /* 0x000000fffffff290 */ /* 0x000fe4000fffe0ff */
[----:B------:R2:W-:Y:S01]  /*4de0*/  @!UP1 UTMALDG.3D [UR8], [UR14], desc[UR18] ;  /* 0x000012080e0095b4 */ /* 0x0005e20008011000 */
[----:B------:R2:W-:Y:S01]  /*4df0*/  @!P4 SYNCS.ARRIVE.TRANS64.RED.A0TR RZ, [UR7+0xd8], R25 ;  /* 0x0000d819ffffc9a7 */ /* 0x0005e20008300407 */
[----:B------:R-:W-:Y:S01]  /*4e00*/  UPLOP3.LUT UP1, UPT, UPT, UPT, UPT, 0x80, 0x8 ;  /* 0x000000000008789c */ /* 0x000fe20003f2f070 */
[----:B------:R-:W-:Y:S01]  /*4e10*/  SYNCS.ARRIVE.TRANS64.RED.A1T0 RZ, [UR13], RZ ;  /* 0x000000ffffff79a7 */ /* 0x000fe2000810040d */
[----:B------:R-:W-:Y:S09]  /*4e20*/  @P3 BRA `(.L_x_87) ;  /* 0xfffffff000a03947 */ /* 0x000ff2000383ffff */
[----:B------:R-:W-:-:S04]  /*4e30*/  SHF.L.U32 R2, R29, 0x1f, RZ ;  /* 0x0000001f1d027819 */ /* 0x000fc800000006ff */
[----:B------:R-:W1:Y:S02]  /*4e40*/  SYNCS.PHASECHK.TRANS64.TRYWAIT P0, [UR7+0xe0], R2 ;  /* 0x0000e002ff0075a7 */ /* 0x000e640008001107 */
[----:B-1----:R-:W-:Y:S05]  /*4e50*/  @!P0 BRA `(.L_x_88) ;  /* 0x0000004c00d88947 */ /* 0x002fea0003800000 */
.L_x_194:
[----:B------:R-:W3:Y:S02]  /*4e60*/  SYNCS.PHASECHK.TRANS64.TRYWAIT P0, [UR7+0xe8], R2 ;  /* 0x0000e802ff0075a7 */ /* 0x000ee40008001107 */
[----:B---3--:R-:W-:Y:S05]  /*4e70*/  @!P0 BRA `(.L_x_89) ;  /* 0x0000004c00e88947 */ /* 0x008fea0003800000 */
.L_x_196:
[----:B------:R-:W3:Y:S02]  /*4e80*/  SYNCS.PHASECHK.TRANS64.TRYWAIT P0, [UR7+0xf0], R2 ;  /* 0x0000f002ff0075a7 */ /* 0x000ee40008001107 */
[----:B---3--:R-:W-:Y:S05]  /*4e90*/  @!P0 BRA `(.L_x_90) ;  /* 0x0000004c00f88947 */ /* 0x008fea0003800000 */
.L_x_198:
[----:B-1----:R-:W-:-:S07]  /*4ea0*/  MOV R0, UR7 ;  /* 0x0000000700007c02 */ /* 0x002fce0008000f00 */
.L_x_91:
[----:B-1----:R-:W-:-:S04]  /*4eb0*/  SHF.L.U32 R2, R29, 0x1f, RZ ;  /* 0x0000001f1d027819 */ /* 0x002fc800000006ff */
[----:B------:R1:W3:Y:S03]  /*4ec0*/  SYNCS.PHASECHK.TRANS64.TRYWAIT P0, [R0+URZ+0xf8], R2 ;  /* 0x0000f802000075a7 */ /* 0x0002e600080011ff */
[----:B---3--:R-:W-:Y:S05]  /*4ed0*/  @!P0 NANOSLEEP.SYNCS 0x989680 ;  /* 0x009896800000895d */ /* 0x008fea0003900000 */
[----:B------:R-:W3:Y:S02]  /*4ee0*/  @!P0 SYNCS.PHASECHK.TRANS64 P0, [R0+URZ+0xf8], R2 ;  /* 0x0000f802000085a7 */ /* 0x000ee400080010ff */
[----:B--23--:R-:W-:Y:S05]  /*4ef0*/  @P0 EXIT ;  /* 0x000000000000094d */ /* 0x00cfea0003800000 */
[----:B------:R-:W-:Y:S05]  /*4f00*/  BRA `(.L_x_91) ;  /* 0xfffffffc00e87947 */ /* 0x000fea000383ffff */
.L_x_76:
[----:B------:R-:W-:-:S06]  /*4f10*/  UISETP.GE.AND UP1, UPT, UR8, 0x4, UPT ;  /* 0x000000040800788c */ /* 0x000fcc000bf26270 */
[----:B------:R-:W-:-:S13]  /*4f20*/  PLOP3.LUT P0, PT, PT, PT, UP1, 0x80, 0x8 ;  /* 0x000000000008781c */ /* 0x000fda0003f0f018 */
[----:B------:R-:W-:Y:S05]  /*4f30*/  @!P0 EXIT ;  /* 0x000000000000894d */ /* 0x000fea0003800000 */
[----:B------:R-:W-:Y:S01]  /*4f40*/  BAR.SYNC.DEFER_BLOCKING 0x6, 0xa0 ;  /* 0x0182800000007b1d */ /* 0x000fe20000010000 */
[C---:B------:R-:W-:Y:S01]  /*4f50*/  IMAD.SHL.U32 R2, R101.reuse, 0x20, RZ ;  /* 0x0000002065027824 */ /* 0x040fe200078e00ff */
[C---:B------:R-:W-:Y:S01]  /*4f60*/  SHF.L.U32 R46, R101.reuse, 0x10, RZ ;  /* 0x00000010652e7819 */ /* 0x040fe200000006ff */
[C---:B------:R-:W-:Y:S01]  /*4f70*/  IMAD.SHL.U32 R100, R101.reuse, 0x4, RZ ;  /* 0x0000000465647824 */ /* 0x040fe200078e00ff */
[C---:B------:R-:W-:Y:S01]  /*4f80*/  LOP3.LUT R102, R101.reuse, 0x60, RZ, 0xc0, !PT ;  /* 0x0000006065667812 */ /* 0x040fe200078ec0ff */
[----:B------:R-:W-:Y:S01]  /*4f90*/  HFMA2 R97, -RZ, RZ, 0, 5.9604644775390625e-08 ;  /* 0x00000001ff617431 */ /* 0x000fe200000001ff */
[----:B------:R-:W-:Y:S02]  /*4fa0*/  UMOV UR48, 0x400 ;  /* 0x0000040000307882 */ /* 0x000fe40000000000 */
[----:B------:R-:W1:Y:S01]  /*4fb0*/  LDC R91, c[0x0][0x370] ;  /* 0x0000dc00ff5b7b82 */ /* 0x000e620000000800 */
[----:B------:R-:W-:Y:S01]  /*4fc0*/  ULEA UR48, UR37, UR48, 0x18 ;  /* 0x0000003025307291 */ /* 0x000fe2000f8ec0ff */
[----:B------:R-:W-:Y:S01]  /*4fd0*/  LOP3.LUT R3, R2, 0xc0, RZ, 0xc0, !PT ;  /* 0x000000c002037812 */ /* 0x000fe200078ec0ff */
[----:B------:R-:W-:Y:S01]  /*4fe0*/  HFMA2 R95, -RZ, RZ, 0, 0 ;  /* 0x00000000ff5f7431 */ /* 0x000fe200000001ff */
[----:B------:R-:W-:Y:S01]  /*4ff0*/  LOP3.LUT R99, R101, 0x2, RZ, 0xc0, !PT ;  /* 0x0000000265637812 */ /* 0x000fe200078ec0ff */
[----:B------:R-:W-:Y:S01]  /*5000*/  UIADD3 UR4, UPT, UPT, UR48, 0x200, URZ ;  /* 0x0000020030047890 */ /* 0x000fe2000fffe0ff */
[----:B------:R-:W-:Y:S01]  /*5010*/  LOP3.LUT R100, R3, 0x18, R100, 0xf8, !PT ;  /* 0x0000001803647812 */ /* 0x000fe200078ef864 */
[----:B------:R-:W-:Y:S01]  /*5020*/  IMAD.MOV.U32 R45, RZ, RZ, RZ ;  /* 0x000000ffff2d7224 */ /* 0x000fe200078e00ff */
[----:B------:R-:W2:Y:S01]  /*5030*/  LDC R42, c[0x0][0xb0c] ;  /* 0x0002c300ff2a7b82 */ /* 0x000ea20000000800 */
[----:B------:R-:W-:Y:S01]  /*5040*/  LOP3.LUT R46, R46, 0x600000, RZ, 0xc0, !PT ;  /* 0x006000002e2e7812 */ /* 0x000fe200078ec0ff */
[----:B------:R-:W-:Y:S01]  /*5050*/  IMAD.MOV.U32 R105, RZ, RZ, RZ ;  /* 0x000000ffff697224 */ /* 0x000fe200078e00ff */
[----:B------:R-:W-:Y:S01]  /*5060*/  LOP3.LUT R100, R100, 0xf20, R2, 0xf8, !PT ;  /* 0x00000f2064647812 */ /* 0x000fe200078ef802 */
[----:B------:R-:W-:Y:S01]  /*5070*/  IMAD.U32 R93, RZ, RZ, UR4 ;  /* 0x00000004ff5d7e24 */ /* 0x000fe2000f8e00ff */
[----:B------:R-:W-:Y:S01]  /*5080*/  LOP3.LUT R101, R101, 0x4, RZ, 0xc0, !PT ;  /* 0x0000000465657812 */ /* 0x000fe200078ec0ff */
[----:B------:R-:W4:Y:S01]  /*5090*/  LDCU.64 UR52, c[0x0][0x348] ;  /* 0x00006900ff3477ac */ /* 0x000f220008000a00 */
[----:B------:R-:W-:Y:S01]  /*50a0*/  MOV R96, RZ ;  /* 0x000000ff00607202 */ /* 0x000fe20000000f00 */
[----:B------:R-:W1:Y:S01]  /*50b0*/  LDC R89, c[0x0][0xb20] ;  /* 0x0002c800ff597b82 */ /* 0x000e620000000800 */
[----:B------:R-:W3:Y:S01]  /*50c0*/  LDS R0, [UR48+0x1c0] ;  /* 0x0001c030ff007984 */ /* 0x000ee20008000800 */
[----:B------:R-:W-:Y:S01]  /*50d0*/  IMAD R100, R100, 0x2, R93 ;  /* 0x0000000264647824 */ /* 0x000fe200078e025d */
[----:B------:R-:W1:Y:S03]  /*50e0*/  LDCU.64 UR38, c[0x0][0x888] ;  /* 0x00011100ff2677ac */ /* 0x000e660008000a00 */
[--C-:B------:R-:W-:Y:S01]  /*50f0*/  IMAD R99, R99, -0x10, R100.reuse ;  /* 0xfffffff063637824 */ /* 0x100fe200078e0264 */
[----:B------:R-:W1:Y:S01]  /*5100*/  LDCU.64 UR44, c[0x0][0x890] ;  /* 0x00011200ff2c77ac */ /* 0x000e620008000a00 */
[----:B------:R-:W1:Y:S01]  /*5110*/  LDC R41, c[0x0][0xb30] ;  /* 0x0002cc00ff297b82 */ /* 0x000e620000000800 */
[----:B------:R-:W-:Y:S01]  /*5120*/  IMAD R98, R101, -0x10, R100 ;  /* 0xfffffff065627824 */ /* 0x000fe200078e0264 */
[----:B------:R-:W-:Y:S01]  /*5130*/  UMOV UR49, URZ ;  /* 0x000000ff00317c82 */ /* 0x000fe20008000000 */
[----:B------:R-:W-:-:S05]  /*5140*/  UMOV UR51, URZ ;  /* 0x000000ff00337c82 */ /* 0x000fca0008000000 */
[----:B------:R-:W1:Y:S08]  /*5150*/  LDC.64 R84, c[0x0][0xb10] ;  /* 0x0002c400ff547b82 */ /* 0x000e700000000a00 */
[----:B------:R-:W1:Y:S08]  /*5160*/  LDC.64 R38, c[0x0][0xb18] ;  /* 0x0002c600ff267b82 */ /* 0x000e700000000a00 */
[----:B------:R-:W1:Y:S08]  /*5170*/  LDC.64 R36, c[0x0][0xb28] ;  /* 0x0002ca00ff247b82 */ /* 0x000e700000000a00 */
[----:B------:R-:W1:Y:S01]  /*5180*/  LDC.64 R82, c[0x0][0x8b0] ;  /* 0x00022c00ff527b82 */ /* 0x000e620000000a00 */
[----:B---3--:R-:W-:-:S07]  /*5190*/  IMAD.IADD R46, R0, 0x1, R46 ;  /* 0x00000001002e7824 */ /* 0x008fce00078e022e */
[----:B------:R-:W3:Y:S08]  /*51a0*/  LDC.64 R80, c[0x0][0x8a8] ;  /* 0x00022a00ff507b82 */ /* 0x000ef00000000a00 */
[----:B--2-4-:R-:W1:Y:S02]  /*51b0*/  LDC R90, c[0x0][0x374] ;  /* 0x0000dd00ff5a7b82 */ /* 0x014e640000000800 */
.L_x_135:
[----:B------:R-:W-:Y:S02]  /*51c0*/  LEA R0, R105, UR48, 0x3 ;  /* 0x0000003069007c11 */ /* 0x000fe4000f8e18ff */
[----:B------:R-:W-:Y:S02]  /*51d0*/  SHF.L.U32 R2, R95, 0x1f, RZ ;  /* 0x0000001f5f027819 */ /* 0x000fe400000006ff */
[----:B-1----:R-:W-:Y:S02]  /*51e0*/  LEA R16, R105, UR48, 0x4 ;  /* 0x0000003069107c11 */ /* 0x002fe4000f8e20ff */
[----:B------:R-:W2:Y:S02]  /*51f0*/  SYNCS.PHASECHK.TRANS64.TRYWAIT P0, [R0+URZ+0x110], R2 ;  /* 0x00011002000075a7 */ /* 0x000ea400080011ff */
[----:B--23--:R-:W-:Y:S05]  /*5200*/  @!P0 BRA `(.L_x_92) ;  /* 0x0000004c00348947 */ /* 0x00cfea0003800000 */
.L_x_199:
[----:B------:R-:W4:Y:S01]  /*5210*/  LDC.64 R10, c[0x0][0xb10] ;  /* 0x0002c400ff0a7b82 */ /* 0x000f220000000a00 */
[----:B------:R-:W3:Y:S01]  /*5220*/  LDS.128 R16, [R16+0x1a0] ;  /* 0x0001a00010107984 */ /* 0x000ee20000000c00 */
[----:B-1----:R-:W-:Y:S01]  /*5230*/  ISETP.NE.AND P1, PT, R41, 0x1, PT ;  /* 0x000000012900780c */ /* 0x002fe20003f25270 */
[----:B--2---:R-:W-:Y:S01]  /*5240*/  VIADD R0, R0, 0x120 ;  /* 0x0000012000007836 */ /* 0x004fe20000000000 */
[----:B------:R-:W-:Y:S04]  /*5250*/  ISETP.GE.AND P0, PT, R40, 0x1, PT ;  /* 0x000000012800780c */ /* 0x000fe80003f06270 */
[----:B------:R-:W1:Y:S01]  /*5260*/  LDC.64 R8, c[0x0][0xb18] ;  /* 0x0002c600ff087b82 */ /* 0x000e620000000a00 */
[----:B------:R-:W-:Y:S01]  /*5270*/  PRMT R0, RZ, 0x654, R0 ;  /* 0x00000654ff007816 */ /* 0x000fe20000000000 */
[----:B------:R-:W-:Y:S01]  /*5280*/  @!PT LDS RZ, [RZ] ;  /* 0x00000000fffff984 */ /* 0x000fe20000000800 */
[----:B------:R-:W-:Y:S01]  /*5290*/  @!PT LDS RZ, [RZ] ;  /* 0x00000000fffff984 */ /* 0x000fe20000000800 */
[----:B------:R-:W-:Y:S01]  /*52a0*/  @!PT LDS RZ, [RZ] ;  /* 0x00000000fffff984 */ /* 0x000fe20000000800 */
[----:B------:R-:W-:Y:S01]  /*52b0*/  @!PT LDS RZ, [RZ] ;  /* 0x00000000fffff984 */ /* 0x000fe20000000800 */
[----:B------:R2:W-:Y:S06]  /*52c0*/  MEMBAR.ALL.CTA ;  /* 0x0000000000007992 */ /* 0x0005ec0000008000 */
[----:B--2---:R-:W2:Y:S01]  /*52d0*/  FENCE.VIEW.ASYNC.S ;  /* 0x00000000000073c6 */ /* 0x004ea20000000000 */
[----:B------:R-:W1:Y:S08]  /*52e0*/  @!P1 LDC R12, c[0x0][0xb20] ;  /* 0x0002c800ff0c9b82 */ /* 0x000e700000000800 */
[----:B------:R-:W1:Y:S01]  /*52f0*/  @!P1 LDC R7, c[0x0][0xb0c] ;  /* 0x0002c300ff079b82 */ /* 0x000e620000000800 */
[----:B--2---:R2:W-:Y:S01]  /*5300*/  SYNCS.ARRIVE.TRANS64.RED.A1T0 RZ, [R0+URZ], RZ ;  /* 0x000000ff00ff79a7 */ /* 0x0045e200081004ff */
[----:B---3--:R-:W-:Y:S04]  /*5310*/  LOP3.LUT P4, RZ, R18, 0x1, RZ, 0xc0, !PT ;  /* 0x0000000112ff7812 */ /* 0x008fe8000788c0ff */
[----:B------:R-:W-:Y:S09]  /*5320*/  P2R R103, PR, RZ, 0x10 ;  /* 0x00000010ff677803 */ /* 0x000ff20000000000 */
[----:B------:R-:W-:Y:S02]  /*5330*/  @P4 MOV R44, R16 ;  /* 0x00000010002c4202 */ /* 0x000fe40000000f00 */
[----:B------:R-:W-:Y:S01]  /*5340*/  @P4 LOP3.LUT R43, R17, 0xffff, RZ, 0xc0, !PT ;  /* 0x0000ffff112b4812 */ /* 0x000fe200078ec0ff */
[----:B--2-4-:R-:W-:Y:S06]  /*5350*/  @!P0 BRA `(.L_x_93) ;  /* 0x0000000000a48947 */ /* 0x014fec0003800000 */
[----:B------:R-:W-:Y:S01]  /*5360*/  IMAD.HI.U32 R0, R90, R39, RZ ;  /* 0x000000275a007227 */ /* 0x000fe200078e00ff */
[----:B------:R-:W-:Y:S02]  /*5370*/  ISETP.NE.AND P0, PT, R38, 0x1, PT ;  /* 0x000000012600780c */ /* 0x000fe40003f05270 */
[----:B------:R-:W-:Y:S01]  /*5380*/  ISETP.NE.AND P2, PT, R40, 0x1, PT ;  /* 0x000000012800780c */ /* 0x000fe20003f45270 */
[----:B------:R-:W-:Y:S01]  /*5390*/  IMAD.HI.U32 R4, R91, R84, RZ ;  /* 0x000000545b047227 */ /* 0x000fe200078e00ff */
[----:B------:R-:W-:Y:S02]  /*53a0*/  SHF.R.U32.HI R0, RZ, R89, R0 ;  /* 0x00000059ff007219 */ /* 0x000fe40000011600 */
[----:B------:R-:W-:Y:S01]  /*53b0*/  ISETP.NE.AND P3, PT, R42, 0x1, PT ;  /* 0x000000012a00780c */ /* 0x000fe20003f65270 */
[----:B------:R-:W-:Y:S01]  /*53c0*/  IMAD.HI.U32 R6, R43, R39, RZ ;  /* 0x000000272b067227 */ /* 0x000fe200078e00ff */
[-C--:B------:R-:W-:Y:S02]  /*53d0*/  SHF.R.U32.HI R4, RZ, R85.reuse, R4 ;  /* 0x00000055ff047219 */ /* 0x080fe40000011604 */
[----:B------:R-:W-:Y:S01]  /*53e0*/  SEL R0, R90, R0, !P0 ;  /* 0x000000005a007207 */ /* 0x000fe20004000000 */
[----:B------:R-:W-:Y:S01]  /*53f0*/  IMAD.HI.U32 R5, R44, R84, RZ ;  /* 0x000000542c057227 */ /* 0x000fe200078e00ff */
[----:B------:R-:W-:Y:S03]  /*5400*/  SEL R4, R91, R4, !P3 ;  /* 0x000000045b047207 */ /* 0x000fe60005800000 */
[-C--:B------:R-:W-:Y:S01]  /*5410*/  IMAD.HI.U32 R3, R0, R36.reuse, RZ ;  /* 0x0000002400037227 */ /* 0x080fe200078e00ff */
[----:B------:R-:W-:Y:S03]  /*5420*/  SHF.R.U32.HI R5, RZ, R85, R5 ;  /* 0x00000055ff057219 */ /* 0x000fe60000011605 */
[----:B------:R-:W-:Y:S01]  /*5430*/  IMAD.HI.U32 R2, R4, R36, RZ ;  /* 0x0000002404027227 */ /* 0x000fe200078e00ff */
[----:B------:R-:W-:Y:S02]  /*5440*/  @P2 SHF.R.U32.HI R0, RZ, R37, R3 ;  /* 0x00000025ff002219 */ /* 0x000fe40000011603 */
[----:B------:R-:W-:Y:S02]  /*5450*/  SHF.R.U32.HI R3, RZ, R89, R6 ;  /* 0x00000059ff037219 */ /* 0x000fe40000011606 */
[----:B------:R-:W-:Y:S01]  /*5460*/  @P2 SHF.R.U32.HI R4, RZ, R37, R2 ;  /* 0x00000025ff042219 */ /* 0x000fe20000011602 */
[----:B------:R-:W-:Y:S01]  /*5470*/  IMAD R0, R40, R0, RZ ;  /* 0x0000000028007224 */ /* 0x000fe200078e02ff */
[----:B------:R-:W-:Y:S02]  /*5480*/  SEL R3, R43, R3, !P0 ;  /* 0x000000032b037207 */ /* 0x000fe40004000000 */
[----:B------:R-:W-:Y:S01]  /*5490*/  SEL R2, R44, R5, !P3 ;  /* 0x000000052c027207 */ /* 0x000fe20005800000 */
[----:B------:R-:W-:Y:S01]  /*54a0*/  IMAD R5, R40, R4, RZ ;  /* 0x0000000428057224 */ /* 0x000fe200078e02ff */
[C---:B------:R-:W-:Y:S01]  /*54b0*/  ISETP.GE.AND P0, PT, R3.reuse, R0, PT ;  /* 0x000000000300720c */ /* 0x040fe20003f06270 */
[C---:B------:R-:W-:Y:S03]  /*54c0*/  IMAD.HI.U32 R0, R3.reuse, R36, RZ ;  /* 0x0000002403007227 */ /* 0x040fe600078e00ff */
[C---:B------:R-:W-:Y:S02]  /*54d0*/  ISETP.GE.OR P0, PT, R2.reuse, R5, P0 ;  /* 0x000000050200720c */ /* 0x040fe40000706670 */
[----:B------:R-:W-:Y:S04]  /*54e0*/  SHF.R.U32.HI R0, RZ, R37, R0 ;  /* 0x00000025ff007219 */ /* 0x000fe80000011600 */
[C---:B------:R-:W-:Y:S05]  /*54f0*/  SEL R6, R3.reuse, R0, !P2 ;  /* 0x0000000003067207 */ /* 0x040fea0005000000 */
        /* <DEDUP_REMOVED lines=14> */
[----:B------:R-:W-:Y:S07]  /*55e0*/  IMAD R43, R3, R38, R43 ;  /* 0x00000026032b7224 */ /* 0x000fee00078e022b */
.L_x_93:
[----:B-1----:R-:W-:Y:S01]  /*55f0*/  @!P1 ISETP.NE.AND P0, PT, R8, 0x1, PT ;  /* 0x000000010800980c */ /* 0x002fe20003f05270 */
[----:B------:R-:W-:Y:S01]  /*5600*/  @!P1 IMAD.HI.U32 R2, R43, R9, RZ ;  /* 0x000000092b029227 */ /* 0x000fe200078e00ff */
[----:B------:R-:W-:Y:S01]  /*5610*/  R2UR UR42, R15 ;  /* 0x000000000f2a72ca */ /* 0x000fe200000e0000 */
[----:B------:R-:W-:Y:S01]  /*5620*/  BSSY.RECONVERGENT B6, `(.L_x_94) ;  /* 0x0000031000067945 */ /* 0x000fe20003800200 */
[----:B------:R-:W-:Y:S01]  /*5630*/  R2UR UR41, R14 ;  /* 0x000000000e2972ca */ /* 0x000fe200000e0000 */
[C---:B------:R-:W-:Y:S01]  /*5640*/  @!P1 IMAD.HI.U32 R0, R44.reuse, R10, RZ ;  /* 0x0000000a2c009227 */ /* 0x040fe200078e00ff */
[----:B------:R-:W-:Y:S02]  /*5650*/  @!P1 SHF.R.U32.HI R2, RZ, R12, R2 ;  /* 0x0000000cff029219 */ /* 0x000fe40000011602 */
[----:B------:R-:W-:Y:S01]  /*5660*/  @!P1 ISETP.NE.AND P2, PT, R7, 0x1, PT ;  /* 0x000000010700980c */ /* 0x000fe20003f45270 */
[----:B------:R-:W-:Y:S01]  /*5670*/  VIADD R105, R105, 0x1 ;  /* 0x0000000169697836 */ /* 0x000fe20000000000 */
[----:B------:R-:W-:Y:S02]  /*5680*/  @!P1 SEL R2, R43, R2, !P0 ;  /* 0x000000022b029207 */ /* 0x000fe40004000000 */
[----:B------:R-:W-:Y:S02]  /*5690*/  @!P1 SHF.R.U32.HI R0, RZ, R11, R0 ;  /* 0x0000000bff009219 */ /* 0x000fe40000011600 */
[----:B------:R-:W-:Y:S01]  /*56a0*/  LOP3.LUT P0, RZ, R93, 0x1b0, RZ, 0xc0, !PT ;  /* 0x000001b05dff7812 */ /* 0x000fe2000780c0ff */
[----:B------:R-:W-:Y:S01]  /*56b0*/  USHF.L.U32 UR42, UR42, 0x7, URZ ;  /* 0x000000072a2a7899 */ /* 0x000fe200080006ff */
[----:B------:R-:W-:Y:S01]  /*56c0*/  @!P1 SEL R3, R44, R0, !P2 ;  /* 0x000000002c039207 */ /* 0x000fe20005000000 */
[----:B------:R-:W-:Y:S01]  /*56d0*/  USHF.L.U32 UR41, UR41, 0x7, URZ ;  /* 0x0000000729297899 */ /* 0x000fe200080006ff */
[----:B------:R-:W-:Y:S03]  /*56e0*/  @P4 SHF.R.U32.HI R94, RZ, 0x10, R17 ;  /* 0x00000010ff5e4819 */ /* 0x000fe60000011611 */
[----:B------:R-:W-:Y:S02]  /*56f0*/  @!P1 IMAD.IADD R0, R2, 0x1, -R3 ;  /* 0x0000000102009824 */ /* 0x000fe400078e0a03 */
[----:B------:R-:W-:Y:S02]  /*5700*/  @!P1 IMAD.IADD R2, R3, 0x1, -R2 ;  /* 0x0000000103029824 */ /* 0x000fe400078e0a02 */
[----:B------:R-:W-:Y:S02]  /*5710*/  @!P1 IMAD R44, R0, R7, R44 ;  /* 0x00000007002c9224 */ /* 0x000fe400078e022c */
[----:B------:R-:W-:Y:S01]  /*5720*/  @!P1 IMAD R43, R2, R8, R43 ;  /* 0x00000008022b9224 */ /* 0x000fe200078e022b */
[----:B------:R-:W-:Y:S06]  /*5730*/  @!P0 BRA `(.L_x_95) ;  /* 0x00000000007c8947 */ /* 0x000fec0003800000 */
[----:B------:R-:W1:Y:S01]  /*5740*/  LDCU.64 UR8, c[0x4][0x80] ;  /* 0x01001000ff0877ac */ /* 0x000e620008000a00 */
[----:B------:R-:W-:Y:S01]  /*5750*/  MOV R2, 0x0 ;  /* 0x0000000000027802 */ /* 0x000fe20000000f00 */
[----:B------:R-:W-:Y:S02]  /*5760*/  HFMA2 R12, -RZ, RZ, 0, 5.9604644775390625e-08 ;  /* 0x00000001ff0c7431 */ /* 0x000fe400000001ff */
[----:B------:R-:W-:Y:S01]  /*5770*/  IMAD.MOV.U32 R8, RZ, RZ, 0x70 ;  /* 0x00000070ff087424 */ /* 0x000fe200078e00ff */
[----:B------:R2:W3:Y:S01]  /*5780*/  LDC.64 R14, c[0x4][R2] ;  /* 0x01000000020e7b82 */ /* 0x0004e20000000a00 */
[----:B------:R-:W4:Y:S01]  /*5790*/  LDCU.64 UR6, c[0x4][0x88] ;  /* 0x01001100ff0677ac */ /* 0x000f220008000a00 */
[----:B------:R-:W-:Y:S01]  /*57a0*/  IMAD.MOV.U32 R13, RZ, RZ, RZ ;  /* 0x000000ffff0d7224 */ /* 0x000fe200078e00ff */
[----:B------:R-:W2:Y:S01]  /*57b0*/  LDCU.64 UR4, c[0x4][0x8] ;  /* 0x01000100ff0477ac */ /* 0x000ea20008000a00 */
[----:B-1----:R-:W-:Y:S01]  /*57c0*/  MOV R5, UR9 ;  /* 0x0000000900057c02 */ /* 0x002fe20008000f00 */
[----:B------:R-:W-:Y:S01]  /*57d0*/  IMAD.U32 R4, RZ, RZ, UR8 ;  /* 0x00000008ff047e24 */ /* 0x000fe2000f8e00ff */
[----:B----4-:R-:W-:Y:S01]  /*57e0*/  MOV R7, UR7 ;  /* 0x0000000700077c02 */ /* 0x010fe20008000f00 */
[----:B------:R-:W-:Y:S01]  /*57f0*/  IMAD.U32 R6, RZ, RZ, UR6 ;  /* 0x00000006ff067e24 */ /* 0x000fe2000f8e00ff */
[----:B--2---:R-:W-:Y:S01]  /*5800*/  MOV R11, UR5 ;  /* 0x00000005000b7c02 */ /* 0x004fe20008000f00 */
[----:B------:R-:W-:Y:S02]  /*5810*/  IMAD.U32 R10, RZ, RZ, UR4 ;  /* 0x00000004ff0a7e24 */ /* 0x000fe4000f8e00ff */
[----:B------:R-:W-:Y:S07]  /*5820*/  LEPC R20, `(.L_x_96) ;  /* 0x000000001014794e */ /* 0x000fee0000000000 */
[----:B---3-5:R-:W-:Y:S05]  /*5830*/  CALL.ABS.NOINC R14 ;  /* 0x000000000e007343 */ /* 0x028fea0003c00000 */
.L_x_96:
[----:B------:R-:W1:Y:S01]  /*5840*/  LDCU.64 UR8, c[0x4][0x80] ;  /* 0x01001000ff0877ac */ /* 0x000e620008000a00 */
[----:B------:R-:W2:Y:S01]  /*5850*/  LDC.64 R2, c[0x4][R2] ;  /* 0x0100000002027b82 */ /* 0x000ea20000000a00 */
[----:B------:R-:W-:Y:S02]  /*5860*/  HFMA2 R12, -RZ, RZ, 0, 5.9604644775390625e-08 ;  /* 0x00000001ff0c7431 */ /* 0x000fe400000001ff */
[----:B------:R-:W-:Y:S02]  /*5870*/  IMAD.MOV.U32 R8, RZ, RZ, 0x70 ;  /* 0x00000070ff087424 */ /* 0x000fe400078e00ff */
[----:B------:R-:W-:Y:S01]  /*5880*/  IMAD.MOV.U32 R13, RZ, RZ, RZ ;  /* 0x000000ffff0d7224 */ /* 0x000fe200078e00ff */
[----:B------:R-:W3:Y:S01]  /*5890*/  LDCU.64 UR6, c[0x4][0x88] ;  /* 0x01001100ff0677ac */ /* 0x000ee20008000a00 */
[----:B------:R-:W4:Y:S01]  /*58a0*/  LDCU.64 UR4, c[0x4][0x8] ;  /* 0x01000100ff0477ac */ /* 0x000f220008000a00 */
[----:B-1----:R-:W-:Y:S02]  /*58b0*/  MOV R4, UR8 ;  /* 0x0000000800047c02 */ /* 0x002fe40008000f00 */
[----:B------:R-:W-:Y:S02]  /*58c0*/  MOV R5, UR9 ;  /* 0x0000000900057c02 */ /* 0x000fe40008000f00 */
[----:B---3--:R-:W-:Y:S01]  /*58d0*/  MOV R7, UR7 ;  /* 0x0000000700077c02 */ /* 0x008fe20008000f00 */
[----:B------:R-:W-:Y:S01]  /*58e0*/  IMAD.U32 R6, RZ, RZ, UR6 ;  /* 0x00000006ff067e24 */ /* 0x000fe2000f8e00ff */
[----:B----4-:R-:W-:Y:S01]  /*58f0*/  MOV R11, UR5 ;  /* 0x00000005000b7c02 */ /* 0x010fe20008000f00 */
[----:B------:R-:W-:Y:S02]  /*5900*/  IMAD.U32 R10, RZ, RZ, UR4 ;  /* 0x00000004ff0a7e24 */ /* 0x000fe4000f8e00ff */
[----:B------:R-:W-:Y:S07]  /*5910*/  LEPC R20, `(.L_x_95) ;  /* 0x000000001014794e */ /* 0x000fee0000000000 */
[----:B--2---:R-:W-:Y:S05]  /*5920*/  CALL.ABS.NOINC R2 ;  /* 0x0000000002007343 */ /* 0x004fea0003c00000 */
.L_x_95:
[----:B------:R-:W-:Y:S05]  /*5930*/  BSYNC.RECONVERGENT B6 ;  /* 0x0000000000067941 */ /* 0x000fea0003800200 */
.L_x_94:
[----:B------:R-:W-:Y:S01]  /*5940*/  ISETP.NE.U32.AND P4, PT, R82, RZ, PT ;  /* 0x000000ff5200720c */ /* 0x000fe20003f85070 */
[----:B------:R-:W-:Y:S01]  /*5950*/  UISETP.NE.AND UP2, UPT, UR50, URZ, UPT ;  /* 0x000000ff3200728c */ /* 0x000fe2000bf45270 */
[----:B------:R-:W-:Y:S01]  /*5960*/  ISETP.NE.U32.AND P2, PT, RZ, UR38, PT ;  /* 0x00000026ff007c0c */ /* 0x000fe2000bf45070 */
[----:B------:R-:W-:Y:S01]  /*5970*/  UISETP.NE.U32.AND UP1, UPT, UR44, URZ, UPT ;  /* 0x000000ff2c00728c */ /* 0x000fe2000bf25070 */
[----:B------:R-:W-:Y:S01]  /*5980*/  ISETP.NE.AND.EX P4, PT, R83, RZ, PT, P4 ;  /* 0x000000ff5300720c */ /* 0x000fe20003f85340 */
[----:B------:R-:W-:Y:S01]  /*5990*/  UPLOP3.LUT UP0, UPT, UPT, UPT, UPT, 0x40, 0x4 ;  /* 0x000000000004789c */ /* 0x000fe20003f0e870 */
[----:B------:R-:W-:Y:S01]  /*59a0*/  ISETP.NE.AND.EX P2, PT, RZ, UR39, PT, P2 ;  /* 0x00000027ff007c0c */ /* 0x000fe2000bf45320 */
[----:B------:R-:W-:Y:S01]  /*59b0*/  UISETP.NE.AND.EX UP1, UPT, UR45, URZ, UPT, UP1 ;  /* 0x000000ff2d00728c */ /* 0x000fe2000bf25310 */
[----:B------:R-:W-:Y:S04]  /*59c0*/  PLOP3.LUT P1, PT, PT, PT, UP2, 0x80, 0x8 ;  /* 0x000000000008781c */ /* 0x000fe80003f2f028 */
[----:B------:R-:W-:Y:S06]  /*59d0*/  @UP2 UPLOP3.LUT UP0, UPT, UPT, UPT, UP1, 0x80, 0x8 ;  /* 0x000000000008289c */ /* 0x000fec0003f0f010 */
[----:B------:R-:W-:Y:S01]  /*59e0*/  PLOP3.LUT P0, PT, PT, PT, UP0, 0x80, 0x8 ;  /* 0x000000000008781c */ /* 0x000fe20003f0f008 */
[----:B------:R-:W-:Y:S01]  /*59f0*/  @!UPT UIADD3 URZ, UPT, UPT, URZ, URZ, URZ ;  /* 0x000000fffffff290 */ /* 0x000fe2000fffe0ff */
[----:B------:R-:W-:Y:S11]  /*5a00*/  BRA.U !UP1, `(.L_x_97) ;  /* 0x0000000109387547 */ /* 0x000ff6000b800000 */
[----:B------:R-:W-:Y:S01]  /*5a10*/  UISETP.NE.U32.AND UP0, UPT, UR38, URZ, UPT ;  /* 0x000000ff2600728c */ /* 0x000fe2000bf05070 */
[----:B------:R-:W-:Y:S02]  /*5a20*/  HFMA2 R0, -RZ, RZ, 0, 5.9604644775390625e-08 ;  /* 0x00000001ff007431 */ /* 0x000fe400000001ff */
[----:B------:R-:W-:Y:S01]  /*5a30*/  IMAD.MOV.U32 R88, RZ, RZ, 0x1 ;  /* 0x00000001ff587424 */ /* 0x000fe200078e00ff */
[----:B------:R-:W-:Y:S06]  /*5a40*/  UISETP.NE.AND.EX UP0, UPT, UR39, URZ, UPT, UP0 ;  /* 0x000000ff2700728c */ /* 0x000fec000bf05300 */
[----:B------:R-:W-:Y:S05]  /*5a50*/  PLOP3.LUT P3, PT, PT, PT, UP0, 0x80, 0x8 ;  /* 0x000000000008781c */ /* 0x000fea0003f6f008 */
[----:B------:R-:W1:Y:S01]  /*5a60*/  @UP0 LDCU.64 UR6, c[0x0][0x888] ;  /* 0x00011100ff0607ac */ /* 0x000e620008000a00 */
[----:B------:R-:W-:Y:S07]  /*5a70*/  @UP0 UIMAD UR4, UR36, UR44, URZ ;  /* 0x0000002c240402a4 */ /* 0x000fee000f8e02ff */
[----:B------:R-:W-:Y:S01]  /*5a80*/  @!P3 PRMT R88, R0, 0x7610, R88 ;  /* 0x000076100058b816 */ /* 0x000fe20000000058 */
[----:B-1----:R-:W-:Y:S03]  /*5a90*/  @UP0 UIMAD.WIDE UR6, UR4, 0x4, UR6 ;  /* 0x00000004040608a5 */ /* 0x002fe6000f8e0206 */
[----:B------:R-:W1:Y:S03]  /*5aa0*/  @!UP0 LDCU UR4, c[0x0][0x880] ;  /* 0x00011000ff0487ac */ /* 0x000e660008000800 */
[----:B------:R-:W-:Y:S01]  /*5ab0*/  IMAD.U32 R2, RZ, RZ, UR6 ;  /* 0x00000006ff027e24 */ /* 0x000fe2000f8e00ff */
[----:B------:R-:W-:Y:S05]  /*5ac0*/  MOV R3, UR7 ;  /* 0x0000000700037c02 */ /* 0x000fea0008000f00 */
[----:B-----5:R2:W5:Y:S02]  /*5ad0*/  @P3 LDG.E R49, desc[UR46][R2.64] ;  /* 0x0000002e02313981 */ /* 0x020564000c1e1900 */
[----:B-12---:R-:W-:Y:S02]  /*5ae0*/  @!P3 IMAD.U32 R49, RZ, RZ, UR4 ;  /* 0x00000004ff31be24 */ /* 0x006fe4000f8e00ff */
.L_x_97:
[----:B------:R-:W-:Y:S05]  /*5af0*/  @!P4 BRA `(.L_x_98) ;  /* 0x000000000020c947 */ /* 0x000fea0003800000 */
[----:B------:R-:W-:Y:S04]  /*5b00*/  ISETP.NE.U32.AND P3, PT, R80, RZ, PT ;  /* 0x000000ff5000720c */ /* 0x000fe80003f65070 */
[----:B------:R-:W-:Y:S11]  /*5b10*/  ISETP.NE.AND.EX P3, PT, R81, RZ, PT, P3 ;  /* 0x000000ff5100720c */ /* 0x000ff60003f65330 */
[----:B------:R-:W-:Y:S02]  /*5b20*/  @!UPT UIADD3 URZ, UPT, UPT, URZ, URZ, URZ ;  /* 0x000000fffffff290 */ /* 0x000fe4000fffe0ff */
[----:B------:R-:W1:Y:S01]  /*5b30*/  @P3 LDC.64 R2, c[0x0][0x8a8] ;  /* 0x00022a00ff023b82 */ /* 0x000e620000000a00 */
[----:B------:R-:W-:Y:S04]  /*5b40*/  @P3 IMAD R0, R82, UR36, RZ ;  /* 0x0000002452003c24 */ /* 0x000fe8000f8e02ff */
[----:B-1----:R-:W-:Y:S05]  /*5b50*/  @P3 IMAD.WIDE R2, R0, 0x4, R2 ;  /* 0x0000000400023825 */ /* 0x002fea00078e0202 */
[----:B-----5:R1:W5:Y:S02]  /*5b60*/  @P3 LDG.E R47, desc[UR46][R2.64] ;  /* 0x0000002e022f3981 */ /* 0x020364000c1e1900 */
[----:B-1----:R-:W2:Y:S02]  /*5b70*/  @!P3 LDC R47, c[0x0][0x8a0] ;  /* 0x00022800ff2fbb82 */ /* 0x002ea40000000800 */
.L_x_98:
[----:B-----5:R-:W-:Y:S01]  /*5b80*/  FSETP.NEU.AND P3, PT, R49, RZ, PT ;  /* 0x000000ff3100720b */ /* 0x020fe20003f6d000 */
[----:B------:R-:W-:Y:S01]  /*5b90*/  BSSY B1, `(.L_x_99) ;  /* 0x0000039000017945 */ /* 0x000fe20003800000 */
[----:B------:R-:W-:Y:S01]  /*5ba0*/  SEL R3, RZ, 0xffffffff, P2 ;  /* 0xffffffffff037807 */ /* 0x000fe20001000000 */
[----:B------:R-:W-:Y:S01]  /*5bb0*/  IMAD.MOV.U32 R66, RZ, RZ, 0x1 ;  /* 0x00000001ff427424 */ /* 0x000fe200078e00ff */
[----:B------:R-:W-:Y:S01]  /*5bc0*/  @P1 LOP3.LUT P2, RZ, R88, 0xff, RZ, 0xc0, !PT ;  /* 0x000000ff58ff1812 */ /* 0x000fe2000784c0ff */
[----:B------:R-:W-:Y:S01]  /*5bd0*/  IMAD R48, R45, 0x80, R46 ;  /* 0x000000802d307824 */ /* 0x000fe200078e022e */
[----:B------:R-:W-:Y:S01]  /*5be0*/  @P1 SEL R0, RZ, 0xffffffff, P3 ;  /* 0xffffffffff001807 */ /* 0x000fe20001800000 */
[----:B------:R-:W-:Y:S01]  /*5bf0*/  IMAD R106, R101, -0x10, R99 ;  /* 0xfffffff0656a7824 */ /* 0x000fe200078e0263 */
[----:B------:R-:W-:Y:S01]  /*5c00*/  LOP3.LUT R97, R97, 0x1, RZ, 0x3c, !PT ;  /* 0x0000000161617812 */ /* 0x000fe200078e3cff */
[----:B------:R-:W-:Y:S01]  /*5c10*/  IMAD.MOV.U32 R65, RZ, RZ, RZ ;  /* 0x000000ffff417224 */ /* 0x000fe200078e00ff */
[----:B------:R-:W-:Y:S02]  /*5c20*/  @P0 SEL R0, R3, R0, !P2 ;  /* 0x0000000003000207 */ /* 0x000fe40005000000 */
[----:B------:R-:W-:Y:S02]  /*5c30*/  CS2R R78, SRZ ;  /* 0x00000000004e7805 */ /* 0x000fe4000001ff00 */
[----:B------:R-:W-:Y:S02]  /*5c40*/  LEA R64, R45, UR48, 0x3 ;  /* 0x000000302d407c11 */ /* 0x000fe4000f8e18ff */
[----:B------:R-:W-:Y:S02]  /*5c50*/  CS2R R76, SRZ ;  /* 0x00000000004c7805 */ /* 0x000fe4000001ff00 */
[----:B------:R-:W-:Y:S02]  /*5c60*/  @P1 LOP3.LUT R0, R0, 0x1, RZ, 0xc0, !PT ;  /* 0x0000000100001812 */ /* 0x000fe400078ec0ff */
[----:B------:R-:W-:Y:S02]  /*5c70*/  CS2R R70, SRZ ;  /* 0x0000000000467805 */ /* 0x000fe4000001ff00 */
[----:B------:R-:W-:Y:S02]  /*5c80*/  PLOP3.LUT P2, PT, PT, PT, UP1, 0x80, 0x8 ;  /* 0x000000000008781c */ /* 0x000fe40003f4f018 */
[----:B------:R-:W-:Y:S02]  /*5c90*/  CS2R R68, SRZ ;  /* 0x0000000000447805 */ /* 0x000fe4000001ff00 */
[----:B------:R-:W-:Y:S02]  /*5ca0*/  ISETP.NE.U32.OR P5, PT, R0, 0x1, !P1 ;  /* 0x000000010000780c */ /* 0x000fe40004fa5470 */
[----:B------:R-:W-:Y:S02]  /*5cb0*/  CS2R R62, SRZ ;  /* 0x00000000003e7805 */ /* 0x000fe4000001ff00 */
[----:B------:R-:W-:Y:S02]  /*5cc0*/  LOP3.LUT P4, R104, R88, 0xff, RZ, 0xc0, !PT ;  /* 0x000000ff58687812 */ /* 0x000fe4000788c0ff */
[----:B------:R-:W-:Y:S02]  /*5cd0*/  CS2R R60, SRZ ;  /* 0x00000000003c7805 */ /* 0x000fe4000001ff00 */
[----:B------:R-:W-:Y:S02]  /*5ce0*/  SEL R2, RZ, 0xffffffff, P3 ;  /* 0xffffffffff027807 */ /* 0x000fe40001800000 */
[----:B------:R-:W-:Y:S02]  /*5cf0*/  CS2R R58, SRZ ;  /* 0x00000000003a7805 */ /* 0x000fe4000001ff00 */
[----:B------:R-:W-:Y:S02]  /*5d00*/  P2R R107, PR, RZ, 0x20 ;  /* 0x00000020ff6b7803 */ /* 0x000fe40000000000 */
[----:B------:R-:W-:Y:S02]  /*5d10*/  CS2R R56, SRZ ;  /* 0x0000000000387805 */ /* 0x000fe4000001ff00 */
[----:B------:R-:W-:Y:S02]  /*5d20*/  @P2 SEL R2, R3, R2, !P4 ;  /* 0x0000000203022207 */ /* 0x000fe40006000000 */
[----:B------:R-:W-:Y:S02]  /*5d30*/  @P5 SHF.L.U32 R0, R97, 0x1f, RZ ;  /* 0x0000001f61005819 */ /* 0x000fe400000006ff */
[----:B------:R-:W-:Y:S02]  /*5d40*/  LOP3.LUT R2, R2, 0x1, RZ, 0xc0, !PT ;  /* 0x0000000102027812 */ /* 0x000fe400078ec0ff */
[----:B------:R1:W3:Y:S02]  /*5d50*/  @P5 SYNCS.PHASECHK.TRANS64.TRYWAIT P1, [UR48+0xc0], R0 ;  /* 0x0000c000ff0055a7 */ /* 0x0002e40008021130 */
[----:B------:R-:W-:Y:S04]  /*5d60*/  ISETP.NE.U32.AND P2, PT, R2, 0x1, PT ;  /* 0x000000010200780c */ /* 0x000fe80003f45070 */
[----:B------:R-:W-:Y:S02]  /*5d70*/  P2R R67, PR, RZ, 0x4 ;  /* 0x00000004ff437803 */ /* 0x000fe40000000000 */
[----:B-1----:R-:W-:Y:S04]  /*5d80*/  SHF.L.U32 R0, R96, 0x1f, RZ ;  /* 0x0000001f60007819 */ /* 0x002fe800000006ff */
[----:B------:R1:W4:Y:S01]  /*5d90*/  SYNCS.PHASECHK.TRANS64.TRYWAIT P0, [R64+URZ+0x130], R0 ;  /* 0x00013000400075a7 */ /* 0x00032200080011ff */
[----:B---3--:R-:W-:Y:S01]  /*5da0*/  @P5 SEL R66, RZ, 0x1, !P1 ;  /* 0x00000001ff425807 */ /* 0x008fe20004800000 */
[----:B-1----:R-:W-:Y:S06]  /*5db0*/  @!P5 BRA `(.L_x_100) ;  /* 0x000000000058d947 */ /* 0x002fec0003800000 */
[----:B------:R-:W-:Y:S01]  /*5dc0*/  IMAD.MOV.U32 R79, RZ, RZ, RZ ;  /* 0x000000ffff4f7224 */ /* 0x000fe200078e00ff */
[----:B------:R-:W-:Y:S01]  /*5dd0*/  ISETP.NE.AND P1, PT, R66, RZ, PT ;  /* 0x000000ff4200720c */ /* 0x000fe20003f25270 */
[----:B------:R-:W-:Y:S01]  /*5de0*/  BSSY B0, `(.L_x_101) ;  /* 0x000000c000007945 */ /* 0x000fe20003800000 */
[----:B------:R-:W-:Y:S02]  /*5df0*/  CS2R R58, SRZ ;  /* 0x00000000003a7805 */ /* 0x000fe4000001ff00 */
[----:B------:R-:W-:Y:S02]  /*5e00*/  CS2R R56, SRZ ;  /* 0x0000000000387805 */ /* 0x000fe4000001ff00 */
[----:B------:R-:W-:Y:S02]  /*5e10*/  CS2R R62, SRZ ;  /* 0x00000000003e7805 */ /* 0x000fe4000001ff00 */
[----:B------:R-:W-:Y:S02]  /*5e20*/  CS2R R60, SRZ ;  /* 0x00000000003c7805 */ /* 0x000fe4000001ff00 */
[----:B------:R-:W-:Y:S02]  /*5e30*/  CS2R R70, SRZ ;  /* 0x0000000000467805 */ /* 0x000fe4000001ff00 */
[----:B------:R-:W-:Y:S02]  /*5e40*/  CS2R R68, SRZ ;  /* 0x0000000000447805 */ /* 0x000fe4000001ff00 */
[----:B------:R-:W-:Y:S01]  /*5e50*/  CS2R R76, SRZ ;  /* 0x00000000004c7805 */ /* 0x000fe2000001ff00 */
[----:B------:R-:W-:Y:S06]  /*5e60*/  @P1 BRA `(.L_x_102) ;  /* 0x00000000000c1947 */ /* 0x000fec0003800000 */
[----:B------:R-:W-:Y:S04]  /*5e70*/  SHF.L.U32 R3, R97, 0x1f, RZ ;  /* 0x0000001f61037819 */ /* 0x000fe800000006ff */
[----:B------:R-:W1:Y:S02]  /*5e80*/  SYNCS.PHASECHK.TRANS64.TRYWAIT P1, [UR48+0xc0], R3 ;  /* 0x0000c003ff0075a7 */ /* 0x000e640008021130 */
[----:B-1----:R-:W-:Y:S05]  /*5e90*/  @!P1 BRA `(.L_x_103) ;  /* 0x0000004000249947 */ /* 0x002fea0003800000 */
.L_x_102:
[----:B------:R-:W-:Y:S05]  /*5ea0*/  BSYNC B0 ;  /* 0x0000000000007941 */ /* 0x000fea0003800000 */
.L_x_101:
[----:B------:R-:W-:Y:S01]  /*5eb0*/  ISETP.NE.AND P1, PT, R67, RZ, PT ;  /* 0x000000ff4300720c */ /* 0x000fe20003f25270 */
[----:B------:R-:W-:Y:S11]  /*5ec0*/  HFMA2 R65, -RZ, RZ, 0, 5.9604644775390625e-08 ;  /* 0x00000001ff417431 */ /* 0x000ff600000001ff */
[----:B------:R-:W-:Y:S01]  /*5ed0*/  @!UPT UIADD3 URZ, UPT, UPT, URZ, URZ, URZ ;  /* 0x000000fffffff290 */ /* 0x000fe2000fffe0ff */
[----:B------:R3:W1:Y:S04]  /*5ee0*/  @P1 LDS.128 R56, [R100] ;  /* 0x0000000064381984 */ /* 0x0006680000000c00 */
[----:B------:R3:W1:Y:S04]  /*5ef0*/  @P1 LDS.128 R60, [R99+0x10] ;  /* 0x00001000633c1984 */ /* 0x0006680000000c00 */
[----:B------:R3:W1:Y:S04]  /*5f00*/  @P1 LDS.128 R68, [R98+0x20] ;  /* 0x0000200062441984 */ /* 0x0006680000000c00 */
[----:B------:R3:W1:Y:S02]  /*5f10*/  @P1 LDS.128 R76, [R106+0x30] ;  /* 0x000030006a4c1984 */ /* 0x0006640000000c00 */
.L_x_100:
[----:B------:R-:W-:Y:S05]  /*5f20*/  BSYNC B1 ;  /* 0x0000000000017941 */ /* 0x000fea0003800000 */
.L_x_99:
[----:B-1----:R-:W-:Y:S04]  /*5f30*/  SHF.R.U32.HI R2, RZ, 0x15, R48 ;  /* 0x00000015ff027819 */ /* 0x002fe80000011630 */
[----:B------:R-:W-:Y:S01]  /*5f40*/  LOP3.LUT P1, RZ, R2, 0x3, R92, 0x48, !PT ;  /* 0x0000000302ff7812 */ /* 0x000fe2000782485c */
[----:B------:R-:W-:Y:S01]  /*5f50*/  @!UPT UIADD3 URZ, UPT, UPT, URZ, URZ, URZ ;  /* 0x000000fffffff290 */ /* 0x000fe2000fffe0ff */
[----:B----4-:R-:W-:Y:S11]  /*5f60*/  @P0 BRA `(.L_x_104) ;  /* 0x0000000000080947 */ /* 0x010ff60003800000 */
[----:B------:R-:W1:Y:S02]  /*5f70*/  SYNCS.PHASECHK.TRANS64.TRYWAIT P0, [R64+URZ+0x130], R0 ;  /* 0x00013000400075a7 */ /* 0x000e6400080011ff */
[----:B-1----:R-:W-:Y:S05]  /*5f80*/  @!P0 BRA `(.L_x_105) ;  /* 0x0000004000008947 */ /* 0x002fea0003800000 */
.L_x_104:
[----:B------:R-:W-:Y:S05]  /*5f90*/  @!P1 BRA `(.L_x_106) ;  /* 0x0000000000409947 */ /* 0x000fea0003800000 */
[----:B------:R-:W4:Y:S01]  /*5fa0*/  LDCU.64 UR8, c[0x4][0x70] ;  /* 0x01000e00ff0877ac */ /* 0x000f220008000a00 */
[----:B------:R-:W-:Y:S01]  /*5fb0*/  MOV R3, 0x0 ;  /* 0x0000000000037802 */ /* 0x000fe20000000f00 */
[----:B------:R-:W-:Y:S02]  /*5fc0*/  HFMA2 R12, -RZ, RZ, 0, 5.9604644775390625e-08 ;  /* 0x00000001ff0c7431 */ /* 0x000fe400000001ff */
[----:B------:R-:W-:Y:S02]  /*5fd0*/  IMAD.MOV.U32 R8, RZ, RZ, 0x192 ;  /* 0x00000192ff087424 */ /* 0x000fe400078e00ff */
[----:B------:R-:W-:Y:S01]  /*5fe0*/  IMAD.MOV.U32 R13, RZ, RZ, RZ ;  /* 0x000000ffff0d7224 */ /* 0x000fe200078e00ff */
[----:B------:R-:W5:Y:S01]  /*5ff0*/  LDCU.64 UR6, c[0x4][0x78] ;  /* 0x01000f00ff0677ac */ /* 0x000f620008000a00 */
[----:B------:R-:W1:Y:S01]  /*6000*/  LDC.64 R2, c[0x4][R3] ;  /* 0x0100000003027b82 */ /* 0x000e620000000a00 */
[----:B------:R-:W2:Y:S01]  /*6010*/  LDCU.64 UR4, c[0x4][0x10] ;  /* 0x01000200ff0477ac */ /* 0x000ea20008000a00 */
[----:B----4-:R-:W-:Y:S01]  /*6020*/  MOV R5, UR9 ;  /* 0x0000000900057c02 */ /* 0x010fe20008000f00 */
[----:B------:R-:W-:Y:S01]  /*6030*/  IMAD.U32 R4, RZ, RZ, UR8 ;  /* 0x00000008ff047e24 */ /* 0x000fe2000f8e00ff */
[----:B-----5:R-:W-:Y:S01]  /*6040*/  MOV R7, UR7 ;  /* 0x0000000700077c02 */ /* 0x020fe20008000f00 */
[----:B------:R-:W-:Y:S01]  /*6050*/  IMAD.U32 R6, RZ, RZ, UR6 ;  /* 0x00000006ff067e24 */ /* 0x000fe2000f8e00ff */
[----:B--2---:R-:W-:Y:S01]  /*6060*/  MOV R11, UR5 ;  /* 0x00000005000b7c02 */ /* 0x004fe20008000f00 */
[----:B------:R-:W-:Y:S02]  /*6070*/  IMAD.U32 R10, RZ, RZ, UR4 ;  /* 0x00000004ff0a7e24 */ /* 0x000fe4000f8e00ff */
[----:B------:R-:W-:Y:S07]  /*6080*/  LEPC R20, `(.L_x_106) ;  /* 0x000000001014794e */ /* 0x000fee0000000000 */
[----:B-1-3--:R-:W-:Y:S05]  /*6090*/  CALL.ABS.NOINC R2 ;  /* 0x0000000002007343 */ /* 0x00afea0003c00000 */
.L_x_106:
[----:B------:R-:W-:Y:S01]  /*60a0*/  SHF.L.U32 R50, R56, 0x10, RZ ;  /* 0x0000001038327819 */ /* 0x000fe200000006ff */
[----:B------:R-:W-:Y:S05]  /*60b0*/  WARPSYNC.ALL ;  /* 0x0000000000007948 */ /* 0x000fea0003800000 */
[----:B------:R-:W-:Y:S01]  /*60c0*/  R2UR UR4, R48 ;  /* 0x00000000300472ca */ /* 0x000fe200000e0000 */
[----:B------:R-:W-:Y:S01]  /*60d0*/  BSSY.RECONVERGENT B0, `(.L_x_107) ;  /* 0x0000088000007945 */ /* 0x000fe20003800200 */
[----:B------:R-:W-:Y:S02]  /*60e0*/  LOP3.LUT R51, R56, 0xffff0000, RZ, 0xc0, !PT ;  /* 0xffff000038337812 */ /* 0x000fe400078ec0ff */
[----:B------:R-:W-:Y:S02]  /*60f0*/  SHF.L.U32 R52, R57, 0x10, RZ ;  /* 0x0000001039347819 */ /* 0x000fe400000006ff */
[----:B------:R-:W-:Y:S07]  /*6100*/  ISETP.NE.AND P0, PT, R102, RZ, PT ;  /* 0x000000ff6600720c */ /* 0x000fee0003f05270 */
[----:B------:R-:W1:Y:S02]  /*6110*/  LDTM.x32 R4, tmem[UR4] ;  /* 0x00000004000479ee */ /* 0x000e6400082c0000 */
[C---:B-12---:R-:W-:Y:S01]  /*6120*/  FMUL R0, R47.reuse, R4 ;  /* 0x000000042f007220 */ /* 0x046fe20000400000 */
[C---:B------:R-:W-:Y:S01]  /*6130*/  FMUL R2, R47.reuse, R5 ;  /* 0x000000052f027220 */ /* 0x040fe20000400000 */
[C---:B------:R-:W-:Y:S01]  /*6140*/  FMUL R4, R47.reuse, R8 ;  /* 0x000000082f047220 */ /* 0x040fe20000400000 */
[C---:B------:R-:W-:Y:S01]  /*6150*/  FMUL R3, R47.reuse, R6 ;  /* 0x000000062f037220 */ /* 0x040fe20000400000 */
[C---:B------:R-:W-:Y:S01]  /*6160*/  FMUL R5, R47.reuse, R9 ;  /* 0x000000092f057220 */ /* 0x040fe20000400000 */
[C---:B------:R-:W-:Y:S01]  /*6170*/  FMUL R8, R47.reuse, R12 ;  /* 0x0000000c2f087220 */ /* 0x040fe20000400000 */
[C---:B------:R-:W-:Y:S01]  /*6180*/  FMUL R6, R47.reuse, R10 ;  /* 0x0000000a2f067220 */ /* 0x040fe20000400000 */
[C---:B------:R-:W-:Y:S01]  /*6190*/  FMUL R9, R47.reuse, R13 ;  /* 0x0000000d2f097220 */ /* 0x040fe20000400000 */
[----:B------:R-:W-:Y:S01]  /*61a0*/  FMUL R12, R47, R16 ;  /* 0x000000102f0c7220 */ /* 0x000fe20000400000 */
[----:B------:R-:W-:Y:S01]  /*61b0*/  FFMA R0, R49, R50, R0 ;  /* 0x0000003231007223 */ /* 0x000fe20000000000 */
[C---:B------:R-:W-:Y:S01]  /*61c0*/  FMUL R10, R47.reuse, R14 ;  /* 0x0000000e2f0a7220 */ /* 0x040fe20000400000 */
[C---:B------:R-:W-:Y:S01]  /*61d0*/  FMUL R13, R47.reuse, R17 ;  /* 0x000000112f0d7220 */ /* 0x040fe20000400000 */
[----:B------:R-:W-:Y:S01]  /*61e0*/  FMUL R16, R47, R20 ;  /* 0x000000142f107220 */ /* 0x000fe20000400000 */
[----:B------:R-:W-:Y:S01]  /*61f0*/  FFMA R2, R49, R51, R2 ;  /* 0x0000003331027223 */ /* 0x000fe20000000002 */
[C---:B------:R-:W-:Y:S01]  /*6200*/  FMUL R14, R47.reuse, R18 ;  /* 0x000000122f0e7220 */ /* 0x040fe20000400000 */
        /* <DEDUP_REMOVED lines=8> */
[----:B------:R-:W-:Y:S01]  /*6290*/  LOP3.LUT R32, R57, 0xffff0000, RZ, 0xc0, !PT ;  /* 0xffff000039207812 */ /* 0x000fe200078ec0ff */
[C---:B------:R-:W-:Y:S01]  /*62a0*/  FMUL R26, R47.reuse, R30 ;  /* 0x0000001e2f1a7220 */ /* 0x040fe20000400000 */
[----:B------:R-:W-:Y:S01]  /*62b0*/  FMUL R29, R47, R33 ;  /* 0x000000212f1d7220 */ /* 0x000fe20000400000 */
[----:B------:R-:W-:Y:S01]  /*62c0*/  SHF.L.U32 R33, R58, 0x10, RZ ;  /* 0x000000103a217819 */ /* 0x000fe200000006ff */
[----:B------:R-:W-:Y:S01]  /*62d0*/  FFMA R3, R49, R52, R3 ;  /* 0x0000003431037223 */ /* 0x000fe20000000003 */
[----:B------:R-:W-:Y:S01]  /*62e0*/  F2FP.BF16.F32.PACK_AB R52, R2, R0 ;  /* 0x000000000234723e */ /* 0x000fe200000010ff */
[----:B------:R-:W-:Y:S01]  /*62f0*/  FMUL R7, R47, R7 ;  /* 0x000000072f077220 */ /* 0x000fe20000400000 */
[----:B------:R-:W-:Y:S01]  /*6300*/  SHF.L.U32 R0, R59, 0x10, RZ ;  /* 0x000000103b007819 */ /* 0x000fe200000006ff */
[----:B------:R-:W-:Y:S01]  /*6310*/  FMUL R30, R47, R34 ;  /* 0x000000222f1e7220 */ /* 0x000fe20000400000 */
[----:B------:R-:W-:Y:S01]  /*6320*/  LOP3.LUT R34, R58, 0xffff0000, RZ, 0xc0, !PT ;  /* 0xffff00003a227812 */ /* 0x000fe200078ec0ff */
[----:B------:R-:W-:Y:S01]  /*6330*/  FFMA R7, R49, R32, R7 ;  /* 0x0000002031077223 */ /* 0x000fe20000000007 */
[----:B------:R-:W-:Y:S01]  /*6340*/  LOP3.LUT R2, R59, 0xffff0000, RZ, 0xc0, !PT ;  /* 0xffff00003b027812 */ /* 0x000fe200078ec0ff */
[----:B------:R-:W-:Y:S01]  /*6350*/  FFMA R4, R49, R33, R4 ;  /* 0x0000002131047223 */ /* 0x000fe20000000004 */
[----:B------:R-:W-:Y:S01]  /*6360*/  FMUL R11, R47, R11 ;  /* 0x0000000b2f0b7220 */ /* 0x000fe20000400000 */
[----:B------:R-:W-:Y:S01]  /*6370*/  FFMA R5, R49, R34, R5 ;  /* 0x0000002231057223 */ /* 0x000fe20000000005 */
[----:B------:R-:W-:Y:S01]  /*6380*/  F2FP.BF16.F32.PACK_AB R53, R7, R3 ;  /* 0x000000030735723e */ /* 0x000fe200000010ff */
[C---:B------:R-:W-:Y:S01]  /*6390*/  FFMA R6, R49.reuse, R0, R6 ;  /* 0x0000000031067223 */ /* 0x040fe20000000006 */
[C---:B------:R-:W-:Y:S01]  /*63a0*/  SHF.L.U32 R0, R60.reuse, 0x10, RZ ;  /* 0x000000103c007819 */ /* 0x040fe200000006ff */
[----:B------:R-:W-:Y:S01]  /*63b0*/  FFMA R11, R49, R2, R11 ;  /* 0x00000002310b7223 */ /* 0x000fe2000000000b */
[----:B------:R-:W-:Y:S01]  /*63c0*/  LOP3.LUT R2, R60, 0xffff0000, RZ, 0xc0, !PT ;  /* 0xffff00003c027812 */ /* 0x000fe200078ec0ff */
[----:B------:R-:W-:Y:S01]  /*63d0*/  FMUL R15, R47, R15 ;  /* 0x0000000f2f0f7220 */ /* 0x000fe20000400000 */
[----:B------:R-:W-:Y:S01]  /*63e0*/  SHF.L.U32 R3, R61, 0x10, RZ ;  /* 0x000000103d037819 */ /* 0x000fe200000006ff */
[----:B------:R-:W-:Y:S01]  /*63f0*/  FFMA R8, R49, R0, R8 ;  /* 0x0000000031087223 */ /* 0x000fe20000000008 */
[----:B------:R-:W-:Y:S01]  /*6400*/  LOP3.LUT R0, R61, 0xffff0000, RZ, 0xc0, !PT ;  /* 0xffff00003d007812 */ /* 0x000fe200078ec0ff */
[C---:B------:R-:W-:Y:S01]  /*6410*/  FFMA R9, R49.reuse, R2, R9 ;  /* 0x0000000231097223 */ /* 0x040fe20000000009 */
[C---:B------:R-:W-:Y:S01]  /*6420*/  SHF.L.U32 R2, R62.reuse, 0x10, RZ ;  /* 0x000000103e027819 */ /* 0x040fe200000006ff */
[----:B------:R-:W-:Y:S01]  /*6430*/  FFMA R10, R49, R3, R10 ;  /* 0x00000003310a7223 */ /* 0x000fe2000000000a */
[----:B------:R-:W-:Y:S01]  /*6440*/  SHF.L.U32 R3, R63, 0x10, RZ ;  /* 0x000000103f037819 */ /* 0x000fe200000006ff */
[C---:B------:R-:W-:Y:S01]  /*6450*/  FFMA R15, R49.reuse, R0, R15 ;  /* 0x00000000310f7223 */ /* 0x040fe2000000000f */
[----:B------:R-:W-:Y:S01]  /*6460*/  LOP3.LUT R0, R62, 0xffff0000, RZ, 0xc0, !PT ;  /* 0xffff00003e007812 */ /* 0x000fe200078ec0ff */
[----:B------:R-:W-:Y:S01]  /*6470*/  FFMA R12, R49, R2, R12 ;  /* 0x00000002310c7223 */ /* 0x000fe2000000000c */
[C---:B------:R-:W-:Y:S01]  /*6480*/  SHF.L.U32 R2, R68.reuse, 0x10, RZ ;  /* 0x0000001044027819 */ /* 0x040fe200000006ff */
[----:B------:R-:W-:Y:S01]  /*6490*/  FMUL R19, R47, R19 ;  /* 0x000000132f137220 */ /* 0x000fe20000400000 */
[----:B------:R-:W-:Y:S01]  /*64a0*/  F2FP.BF16.F32.PACK_AB R54, R5, R4 ;  /* 0x000000040536723e */ /* 0x000fe200000010ff */
[----:B------:R-:W-:Y:S01]  /*64b0*/  FFMA R13, R49, R0, R13 ;  /* 0x00000000310d7223 */ /* 0x000fe2000000000d */
[----:B------:R-:W-:Y:S01]  /*64c0*/  LOP3.LUT R0, R63, 0xffff0000, RZ, 0xc0, !PT ;  /* 0xffff00003f007812 */ /* 0x000fe200078ec0ff */
[----:B------:R-:W-:Y:S01]  /*64d0*/  FFMA R14, R49, R3, R14 ;  /* 0x00000003310e7223 */ /* 0x000fe2000000000e */
[----:B------:R-:W-:Y:S01]  /*64e0*/  LOP3.LUT R3, R68, 0xffff0000, RZ, 0xc0, !PT ;  /* 0xffff000044037812 */ /* 0x000fe200078ec0ff */
[----:B------:R-:W-:Y:S01]  /*64f0*/  FMUL R23, R47, R23 ;  /* 0x000000172f177220 */ /* 0x000fe20000400000 */
[----:B------:R-:W-:Y:S01]  /*6500*/  F2FP.BF16.F32.PACK_AB R55, R11, R6 ;  /* 0x000000060b37723e */ /* 0x000fe200000010ff */
[----:B------:R-:W-:Y:S01]  /*6510*/  FFMA R19, R49, R0, R19 ;  /* 0x0000000031137223 */ /* 0x000fe20000000013 */
[----:B------:R-:W-:Y:S01]  /*6520*/  SHF.L.U32 R0, R69, 0x10, RZ ;  /* 0x0000001045007819 */ /* 0x000fe200000006ff */
[----:B------:R-:W-:Y:S01]  /*6530*/  FFMA R16, R49, R2, R16 ;  /* 0x0000000231107223 */ /* 0x000fe20000000010 */
[----:B------:R-:W-:Y:S01]  /*6540*/  LOP3.LUT R2, R69, 0xffff0000, RZ, 0xc0, !PT ;  /* 0xffff000045027812 */ /* 0x000fe200078ec0ff */
[----:B------:R-:W-:Y:S01]  /*6550*/  FFMA R17, R49, R3, R17 ;  /* 0x0000000331117223 */ /* 0x000fe20000000011 */
[----:B------:R-:W-:Y:S01]  /*6560*/  SHF.L.U32 R3, R71, 0x10, RZ ;  /* 0x0000001047037819 */ /* 0x000fe200000006ff */
[----:B------:R-:W-:Y:S01]  /*6570*/  FFMA R18, R49, R0, R18 ;  /* 0x0000000031127223 */ /* 0x000fe20000000012 */
[C---:B------:R-:W-:Y:S01]  /*6580*/  SHF.L.U32 R0, R70.reuse, 0x10, RZ ;  /* 0x0000001046007819 */ /* 0x040fe200000006ff */
[----:B------:R1:W-:Y:S01]  /*6590*/  STS.128 [R100], R52 ;  /* 0x0000003464007388 */ /* 0x0003e20000000c00 */
[----:B------:R-:W-:Y:S01]  /*65a0*/  F2FP.BF16.F32.PACK_AB R8, R9, R8 ;  /* 0x000000080908723e */ /* 0x000fe200000010ff */
[C---:B------:R-:W-:Y:S01]  /*65b0*/  FFMA R23, R49.reuse, R2, R23 ;  /* 0x0000000231177223 */ /* 0x040fe20000000017 */
[----:B------:R-:W-:Y:S01]  /*65c0*/  LOP3.LUT R2, R70, 0xffff0000, RZ, 0xc0, !PT ;  /* 0xffff000046027812 */ /* 0x000fe200078ec0ff */
[----:B------:R-:W-:Y:S01]  /*65d0*/  FFMA R20, R49, R0, R20 ;  /* 0x0000000031147223 */ /* 0x000fe20000000014 */
[----:B------:R-:W-:Y:S01]  /*65e0*/  LOP3.LUT R0, R71, 0xffff0000, RZ, 0xc0, !PT ;  /* 0xffff000047007812 */ /* 0x000fe200078ec0ff */
[----:B------:R-:W-:Y:S01]  /*65f0*/  FMUL R27, R47, R27 ;  /* 0x0000001b2f1b7220 */ /* 0x000fe20000400000 */
[----:B------:R-:W-:Y:S01]  /*6600*/  F2FP.BF16.F32.PACK_AB R9, R15, R10 ;  /* 0x0000000a0f09723e */ /* 0x000fe200000010ff */
[C---:B------:R-:W-:Y:S01]  /*6610*/  FFMA R21, R49.reuse, R2, R21 ;  /* 0x0000000231157223 */ /* 0x040fe20000000015 */
[C---:B------:R-:W-:Y:S01]  /*6620*/  FFMA R22, R49.reuse, R3, R22 ;  /* 0x0000000331167223 */ /* 0x040fe20000000016 */
[----:B------:R-:W-:Y:S01]  /*6630*/  FFMA R27, R49, R0, R27 ;  /* 0x00000000311b7223 */ /* 0x000fe2000000001b */
[C---:B------:R-:W-:Y:S01]  /*6640*/  SHF.L.U32 R2, R76.reuse, 0x10, RZ ;  /* 0x000000104c027819 */ /* 0x040fe200000006ff */
[C---:B------:R-:W-:Y:S01]  /*6650*/  FMUL R31, R47.reuse, R31 ;  /* 0x0000001f2f1f7220 */ /* 0x040fe20000400000 */
[----:B------:R-:W-:Y:S01]  /*6660*/  LOP3.LUT R0, R76, 0xffff0000, RZ, 0xc0, !PT ;  /* 0xffff00004c007812 */ /* 0x000fe200078ec0ff */
[----:B------:R-:W-:Y:S01]  /*6670*/  FMUL R35, R47, R35 ;  /* 0x000000232f237220 */ /* 0x000fe20000400000 */
[----:B------:R-:W-:Y:S01]  /*6680*/  SHF.L.U32 R3, R77, 0x10, RZ ;  /* 0x000000104d037819 */ /* 0x000fe200000006ff */
[----:B------:R-:W-:Y:S01]  /*6690*/  FFMA R24, R49, R2, R24 ;  /* 0x0000000231187223 */ /* 0x000fe20000000018 */
[----:B------:R-:W-:Y:S01]  /*66a0*/  F2FP.BF16.F32.PACK_AB R10, R13, R12 ;  /* 0x0000000c0d0a723e */ /* 0x000fe200000010ff */
[----:B------:R-:W-:Y:S01]  /*66b0*/  FFMA R25, R49, R0, R25 ;  /* 0x0000000031197223 */ /* 0x000fe20000000019 */
[----:B------:R-:W-:Y:S01]  /*66c0*/  F2FP.BF16.F32.PACK_AB R11, R19, R14 ;  /* 0x0000000e130b723e */ /* 0x000fe200000010ff */
[----:B------:R-:W-:Y:S01]  /*66d0*/  FFMA R26, R49, R3, R26 ;  /* 0x00000003311a7223 */ /* 0x000fe2000000001a */
[----:B------:R-:W-:Y:S02]  /*66e0*/  LOP3.LUT R0, R77, 0xffff0000, RZ, 0xc0, !PT ;  /* 0xffff00004d007812 */ /* 0x000fe400078ec0ff */
[C---:B------:R-:W-:Y:S01]  /*66f0*/  SHF.L.U32 R2, R78.reuse, 0x10, RZ ;  /* 0x000000104e027819 */ /* 0x040fe200000006ff */
[----:B------:R1:W-:Y:S01]  /*6700*/  STS.128 [R99+0x10], R8 ;  /* 0x0000100863007388 */ /* 0x0003e20000000c00 */
[----:B------:R-:W-:Y:S01]  /*6710*/  LOP3.LUT R3, R78, 0xffff0000, RZ, 0xc0, !PT ;  /* 0xffff00004e037812 */ /* 0x000fe200078ec0ff */
[----:B------:R-:W-:Y:S01]  /*6720*/  FFMA R31, R49, R0, R31 ;  /* 0x00000000311f7223 */ /* 0x000fe2000000001f */
[----:B------:R-:W-:Y:S01]  /*6730*/  SHF.L.U32 R4, R79, 0x10, RZ ;  /* 0x000000104f047819 */ /* 0x000fe200000006ff */
[----:B------:R-:W-:Y:S01]  /*6740*/  FFMA R28, R49, R2, R28 ;  /* 0x00000002311c7223 */ /* 0x000fe2000000001c */
[----:B------:R-:W-:Y:S01]  /*6750*/  F2FP.BF16.F32.PACK_AB R16, R17, R16 ;  /* 0x000000101110723e */ /* 0x000fe200000010ff */
[----:B------:R-:W-:Y:S01]  /*6760*/  FFMA R29, R49, R3, R29 ;  /* 0x00000003311d7223 */ /* 0x000fe2000000001d */
[----:B------:R-:W-:Y:S01]  /*6770*/  LOP3.LUT R5, R79, 0xffff0000, RZ, 0xc0, !PT ;  /* 0xffff00004f057812 */ /* 0x000fe200078ec0ff */
[----:B------:R-:W-:Y:S01]  /*6780*/  FFMA R30, R49, R4, R30 ;  /* 0x00000004311e7223 */ /* 0x000fe2000000001e */
[----:B------:R-:W-:Y:S02]  /*6790*/  F2FP.BF16.F32.PACK_AB R17, R23, R18 ;  /* 0x000000121711723e */ /* 0x000fe400000010ff */
[----:B------:R-:W-:Y:S01]  /*67a0*/  F2FP.BF16.F32.PACK_AB R18, R21, R20 ;  /* 0x000000141512723e */ /* 0x000fe200000010ff */
[----:B------:R-:W-:Y:S01]  /*67b0*/  FFMA R35, R49, R5, R35 ;  /* 0x0000000531237223 */ /* 0x000fe20000000023 */
[----:B------:R-:W-:Y:S02]  /*67c0*/  F2FP.BF16.F32.PACK_AB R19, R27, R22 ;  /* 0x000000161b13723e */ /* 0x000fe400000010ff */
[----:B------:R-:W-:Y:S02]  /*67d0*/  F2FP.BF16.F32.PACK_AB R24, R25, R24 ;  /* 0x000000181918723e */ /* 0x000fe400000010ff */
[----:B------:R-:W-:Y:S01]  /*67e0*/  F2FP.BF16.F32.PACK_AB R25, R31, R26 ;  /* 0x0000001a1f19723e */ /* 0x000fe200000010ff */
[----:B------:R1:W-:Y:S01]  /*67f0*/  STS.128 [R98+0x20], R16 ;  /* 0x0000201062007388 */ /* 0x0003e20000000c00 */
[----:B------:R-:W-:Y:S02]  /*6800*/  F2FP.BF16.F32.PACK_AB R26, R29, R28 ;  /* 0x0000001c1d1a723e */ /* 0x000fe400000010ff */
[----:B------:R-:W-:Y:S05]  /*6810*/  F2FP.BF16.F32.PACK_AB R27, R35, R30 ;  /* 0x0000001e231b723e */ /* 0x000fea00000010ff */
[----:B------:R1:W-:Y:S01]  /*6820*/  STS.128 [R106+0x30], R24 ;  /* 0x000030186a007388 */ /* 0x0003e20000000c00 */
[----:B------:R-:W-:Y:S01]  /*6830*/  @!PT LDS RZ, [RZ] ;  /* 0x00000000fffff984 */ /* 0x000fe20000000800 */
[----:B------:R-:W-:Y:S01]  /*6840*/  @!PT LDS RZ, [RZ] ;  /* 0x00000000fffff984 */ /* 0x000fe20000000800 */
[----:B------:R-:W-:Y:S01]  /*6850*/  @!PT LDS RZ, [RZ] ;  /* 0x00000000fffff984 */ /* 0x000fe20000000800 */
[----:B------:R-:W-:Y:S01]  /*6860*/  @!PT LDS RZ, [RZ] ;  /* 0x00000000fffff984 */ /* 0x000fe20000000800 */
[----:B------:R2:W-:Y:S07]  /*6870*/  MEMBAR.ALL.CTA ;  /* 0x0000000000007992 */ /* 0x0005ee0000008000 */
[----:B--2---:R-:W2:Y:S02]  /*6880*/  FENCE.VIEW.ASYNC.S ;  /* 0x00000000000073c6 */ /* 0x004ea40000000000 */
[----:B--2---:R-:W-:Y:S06]  /*6890*/  BAR.SYNC.DEFER_BLOCKING 0x1, 0x80 ;  /* 0x0042000000007b1d */ /* 0x004fec0000010000 */
[----:B------:R-:W-:Y:S05]  /*68a0*/  @P0 BRA `(.L_x_108) ;  /* 0x0000000000280947 */ /* 0x000fea0003800000 */
[----:B------:R-:W-:Y:S02]  /*68b0*/  UIADD3 UR4, UPT, UPT, UR48, 0x200, URZ ;  /* 0x0000020030047890 */ /* 0x000fe4000fffe0ff */
[----:B------:R-:W-:Y:S01]  /*68c0*/  UIADD3 UR6, UP0, UPT, UR52, 0x680, URZ ;  /* 0x0000068034067890 */ /* 0x000fe2000ff1e0ff */
[----:B------:R-:W-:Y:S03]  /*68d0*/  UMOV UR43, UR36 ;  /* 0x00000024002b7c82 */ /* 0x000fe60008000000 */
[----:B------:R-:W-:Y:S01]  /*68e0*/  MOV R93, UR4 ;  /* 0x00000004005d7c02 */ /* 0x000fe20008000f00 */
[----:B------:R-:W-:Y:S03]  /*68f0*/  UIADD3.X UR7, UPT, UPT, URZ, UR53, URZ, UP0, !UPT ;  /* 0x00000035ff077290 */ /* 0x000fe600087fe4ff */
[----:B------:R-:W-:Y:S11]  /*6900*/  R2UR UR40, R93 ;  /* 0x000000005d2872ca */ /* 0x000ff600000e0000 */
[----:B------:R-:W-:Y:S02]  /*6910*/  @!UPT UIADD3 URZ, UPT, UPT, URZ, URZ, URZ ;  /* 0x000000fffffff290 */ /* 0x000fe4000fffe0ff */
[----:B------:R2:W-:Y:S01]  /*6920*/  UTMASTG.3D [UR40], [UR6] ;  /* 0x00000028060073b5 */ /* 0x0005e20008010000 */
[----:B------:R0:W-:Y:S01]  /*6930*/  UTMACMDFLUSH ;  /* 0x00000000000079b7 */ /* 0x0001e20000000000 */
[----:B--2---:R-:W-:Y:S04]  /*6940*/  DEPBAR.LE SB0, 0x1 ;  /* 0x000080400000791a */ /* 0x004fe80000000000 */
.L_x_108:
[----:B------:R-:W-:Y:S05]  /*6950*/  BSYNC.RECONVERGENT B0 ;  /* 0x0000000000007941 */ /* 0x000fea0003800200 */
.L_x_107:
[----:B------:R-:W-:Y:S01]  /*6960*/  BAR.SYNC.DEFER_BLOCKING 0x1, 0x80 ;  /* 0x0042000000007b1d */ /* 0x000fe20000010000 */
[----:B------:R-:W-:Y:S01]  /*6970*/  ISETP.NE.AND P1, PT, R107, RZ, PT ;  /* 0x000000ff6b00720c */ /* 0x000fe20003f25270 */
[----:B------:R-:W-:Y:S01]  /*6980*/  UISETP.NE.AND UP0, UPT, UR49, URZ, UPT ;  /* 0x000000ff3100728c */ /* 0x000fe2000bf05270 */
[----:B------:R-:W-:Y:S11]  /*6990*/  LEA R2, R65, UR48, 0x3 ;  /* 0x0000003041027c11 */ /* 0x000ff6000f8e18ff */
[----:B------:R-:W-:Y:S01]  /*69a0*/  @P1 SHF.L.U32 R3, R97, 0x1f, RZ ;  /* 0x0000001f61031819 */ /* 0x000fe200000006ff */
[----:B------:R-:W-:Y:S06]  /*69b0*/  BRA.U !UP0, `(.L_x_109) ;  /* 0x0000000108247547 */ /* 0x000fec000b800000 */
[----:B------:R-:W-:Y:S01]  /*69c0*/  IMAD.U32 R4, RZ, RZ, UR51 ;  /* 0x00000033ff047e24 */ /* 0x000fe2000f8e00ff */
[----:B------:R-:W-:Y:S01]  /*69d0*/  MOV R0, UR37 ;  /* 0x0000002500007c02 */ /* 0x000fe20008000f00 */
[----:B------:R-:W-:Y:S03]  /*69e0*/  UIADD3 UR51, UPT, UPT, UR51, 0x1, URZ ;  /* 0x0000000133337890 */ /* 0x000fe6000fffe0ff */
[----:B------:R-:W-:Y:S01]  /*69f0*/  @P1 LEA R4, R4, UR48, 0x3 ;  /* 0x0000003004041c11 */ /* 0x000fe2000f8e18ff */
[----:B------:R-:W-:Y:S04]  /*6a00*/  UISETP.NE.AND UP0, UPT, UR51, 0x4, UPT ;  /* 0x000000043300788c */ /* 0x000fe8000bf05270 */
[----:B------:R-:W-:Y:S01]  /*6a10*/  @P1 VIADD R4, R4, 0xe0 ;  /* 0x000000e004041836 */ /* 0x000fe20000000000 */
[----:B------:R-:W-:Y:S04]  /*6a20*/  USEL UR51, UR51, URZ, UP0 ;  /* 0x000000ff33337287 */ /* 0x000fe80008000000 */
[----:B------:R-:W-:Y:S04]  /*6a30*/  @P1 PRMT R0, R0, 0x654, R4 ;  /* 0x0000065400001816 */ /* 0x000fe80000000004 */
[----:B------:R2:W-:Y:S04]  /*6a40*/  @P1 SYNCS.ARRIVE.TRANS64.RED.A1T0 RZ, [R0+URZ], RZ ;  /* 0x000000ff00ff19a7 */ /* 0x0005e800081004ff */
.L_x_109:
[----:B------:R-:W4:Y:S01]  /*6a50*/  @P1 SYNCS.PHASECHK.TRANS64.TRYWAIT P0, [R2+URZ+0xc0], R3 ;  /* 0x0000c003020015a7 */ /* 0x000f2200080011ff */
[----:B------:R-:W-:Y:S01]  /*6a60*/  BSSY B1, `(.L_x_110) ;  /* 0x0000016000017945 */ /* 0x000fe20003800000 */
[----:B----4-:R-:W-:Y:S03]  /*6a70*/  @P1 SEL R66, RZ, 0x1, !P0 ;  /* 0x00000001ff421807 */ /* 0x010fe60004000000 */
[----:B------:R-:W-:Y:S05]  /*6a80*/  @!P1 BRA `(.L_x_111) ;  /* 0x00000000004c9947 */ /* 0x000fea0003800000 */
[----:B------:R-:W-:Y:S01]  /*6a90*/  ISETP.NE.AND P0, PT, R66, RZ, PT ;  /* 0x000000ff4200720c */ /* 0x000fe20003f05270 */
[----:B------:R-:W-:Y:S01]  /*6aa0*/  BSSY B0, `(.L_x_112) ;  /* 0x000000b000007945 */ /* 0x000fe20003800000 */
[----:B------:R-:W-:Y:S11]  /*6ab0*/  ISETP.NE.AND P1, PT, R67, RZ, PT ;  /* 0x000000ff4300720c */ /* 0x000ff60003f25270 */
[----:B------:R-:W-:Y:S02]  /*6ac0*/  @!UPT UIADD3 URZ, UPT, UPT, URZ, URZ, URZ ;  /* 0x000000fffffff290 */ /* 0x000fe4000fffe0ff */
[C---:B------:R-:W-:Y:S01]  /*6ad0*/  @P1 IMAD R6, R65.reuse, 0x2000, R100 ;  /* 0x0000200041061824 */ /* 0x040fe200078e0264 */
[C---:B------:R-:W-:Y:S01]  /*6ae0*/  @P1 LEA R4, R65.reuse, R98, 0xd ;  /* 0x0000006241041211 */ /* 0x040fe200078e68ff */
[C---:B------:R-:W-:Y:S02]  /*6af0*/  @P1 IMAD R5, R65.reuse, 0x2000, R99 ;  /* 0x0000200041051824 */ /* 0x040fe400078e0263 */
[----:B------:R-:W-:Y:S01]  /*6b00*/  @P1 IMAD R3, R65, 0x2000, R106 ;  /* 0x0000200041031824 */ /* 0x000fe200078e026a */
[----:B------:R-:W-:Y:S06]  /*6b10*/  @P0 BRA `(.L_x_113) ;  /* 0x00000000000c0947 */ /* 0x000fec0003800000 */
[----:B--2---:R-:W-:Y:S04]  /*6b20*/  SHF.L.U32 R0, R97, 0x1f, RZ ;  /* 0x0000001f61007819 */ /* 0x004fe800000006ff */
[----:B------:R-:W2:Y:S02]  /*6b30*/  SYNCS.PHASECHK.TRANS64.TRYWAIT P0, [R2+URZ+0xc0], R0 ;  /* 0x0000c000020075a7 */ /* 0x000ea400080011ff */
[----:B--2---:R-:W-:Y:S05]  /*6b40*/  @!P0 BRA `(.L_x_114) ;  /* 0x0000003400248947 */ /* 0x004fea0003800000 */
.L_x_113:
[----:B------:R-:W-:Y:S05]  /*6b50*/  BSYNC B0 ;  /* 0x0000000000007941 */ /* 0x000fea0003800000 */
.L_x_112:
[----:B------:R-:W-:Y:S02]  /*6b60*/  ISETP.NE.AND P0, PT, R67, RZ, PT ;  /* 0x000000ff4300720c */ /* 0x000fe40003f05270 */
[----:B------:R-:W-:Y:S11]  /*6b70*/  IADD3 R65, PT, PT, R65, 0x1, RZ ;  /* 0x0000000141417810 */ /* 0x000ff60007ffe0ff */
[----:B------:R4:W1:Y:S04]  /*6b80*/  @P0 LDS.128 R56, [R6] ;  /* 0x0000000006380984 */ /* 0x0008680000000c00 */
[----:B------:R4:W1:Y:S04]  /*6b90*/  @P0 LDS.128 R60, [R5+0x10] ;  /* 0x00001000053c0984 */ /* 0x0008680000000c00 */
[----:B------:R4:W1:Y:S04]  /*6ba0*/  @P0 LDS.128 R68, [R4+0x20] ;  /* 0x0000200004440984 */ /* 0x0008680000000c00 */
[----:B------:R4:W1:Y:S02]  /*6bb0*/  @P0 LDS.128 R76, [R3+0x30] ;  /* 0x00003000034c0984 */ /* 0x0008640000000c00 */
.L_x_111:
[----:B------:R-:W-:Y:S05]  /*6bc0*/  BSYNC B1 ;  /* 0x0000000000017941 */ /* 0x000fea0003800000 */
.L_x_110:
[----:B--2---:R-:W-:Y:S05]  /*6bd0*/  VIADD R0, R48, 0x20 ;  /* 0x0000002030007836 */ /* 0x004fea0000000000 */
[----:B------:R-:W-:Y:S04]  /*6be0*/  SHF.R.U32.HI R0, RZ, 0x15, R0 ;  /* 0x00000015ff007819 */ /* 0x000fe80000011600 */
[----:B------:R-:W-:Y:S11]  /*6bf0*/  LOP3.LUT P0, RZ, R0, 0x3, R92, 0x48, !PT ;  /* 0x0000000300ff7812 */ /* 0x000ff6000780485c */
[----:B------:R-:W-:Y:S02]  /*6c00*/  @!UPT UIADD3 URZ, UPT, UPT, URZ, URZ, URZ ;  /* 0x000000fffffff290 */ /* 0x000fe4000fffe0ff */
[----:B------:R-:W-:Y:S05]  /*6c10*/  @!P0 BRA `(.L_x_115) ;  /* 0x0000000000408947 */ /* 0x000fea0003800000 */
[----:B------:R-:W2:Y:S01]  /*6c20*/  LDCU.64 UR8, c[0x4][0x70] ;  /* 0x01000e00ff0877ac */ /* 0x000ea20008000a00 */
[----:B----4-:R-:W-:Y:S01]  /*6c30*/  MOV R3, 0x0 ;  /* 0x0000000000037802 */ /* 0x010fe20000000f00 */
[----:B------:R-:W-:Y:S02]  /*6c40*/  HFMA2 R12, -RZ, RZ, 0, 5.9604644775390625e-08 ;  /* 0x00000001ff0c7431 */ /* 0x000fe400000001ff */
[----:B-1----:R-:W-:Y:S02]  /*6c50*/  IMAD.MOV.U32 R8, RZ, RZ, 0x192 ;  /* 0x00000192ff087424 */ /* 0x002fe400078e00ff */
[----:B------:R-:W-:Y:S01]  /*6c60*/  IMAD.MOV.U32 R13, RZ, RZ, RZ ;  /* 0x000000ffff0d7224 */ /* 0x000fe200078e00ff */
[----:B------:R-:W1:Y:S01]  /*6c70*/  LDCU.64 UR6, c[0x4][0x78] ;  /* 0x01000f00ff0677ac */ /* 0x000e620008000a00 */
[----:B------:R-:W4:Y:S01]  /*6c80*/  LDC.64 R2, c[0x4][R3] ;  /* 0x0100000003027b82 */ /* 0x000f220000000a00 */
[----:B------:R-:W5:Y:S01]  /*6c90*/  LDCU.64 UR4, c[0x4][0x10] ;  /* 0x01000200ff0477ac */ /* 0x000f620008000a00 */
[----:B--2---:R-:W-:Y:S01]  /*6ca0*/  MOV R5, UR9 ;  /* 0x0000000900057c02 */ /* 0x004fe20008000f00 */
[----:B------:R-:W-:Y:S01]  /*6cb0*/  IMAD.U32 R4, RZ, RZ, UR8 ;  /* 0x00000008ff047e24 */ /* 0x000fe2000f8e00ff */
[----:B-1----:R-:W-:Y:S01]  /*6cc0*/  MOV R7, UR7 ;  /* 0x0000000700077c02 */ /* 0x002fe20008000f00 */
[----:B------:R-:W-:Y:S01]  /*6cd0*/  IMAD.U32 R6, RZ, RZ, UR6 ;  /* 0x00000006ff067e24 */ /* 0x000fe2000f8e00ff */
[----:B-----5:R-:W-:Y:S01]  /*6ce0*/  MOV R11, UR5 ;  /* 0x00000005000b7c02 */ /* 0x020fe20008000f00 */
[----:B------:R-:W-:Y:S02]  /*6cf0*/  IMAD.U32 R10, RZ, RZ, UR4 ;  /* 0x00000004ff0a7e24 */ /* 0x000fe4000f8e00ff */
[----:B------:R-:W-:Y:S07]  /*6d00*/  LEPC R20, `(.L_x_115) ;  /* 0x000000001014794e */ /* 0x000fee0000000000 */
[----:B---34-:R-:W-:Y:S05]  /*6d10*/  CALL.ABS.NOINC R2 ;  /* 0x0000000002007343 */ /* 0x018fea0003c00000 */
.L_x_115:
[----:B------:R-:W-:Y:S01]  /*6d20*/  ISETP.NE.AND P6, PT, R107, RZ, PT ;  /* 0x000000ff6b00720c */ /* 0x000fe20003fc5270 */
[----:B------:R-:W-:Y:S05]  /*6d30*/  WARPSYNC.ALL ;  /* 0x0000000000007948 */ /* 0x000fea0003800000 */
[----:B------:R-:W-:Y:S01]  /*6d40*/  R2UR UR4, R48 ;  /* 0x00000000300472ca */ /* 0x000fe200000e0000 */
[----:B------:R-:W-:Y:S01]  /*6d50*/  BSSY.RECONVERGENT B0, `(.L_x_116) ;  /* 0x000008f000007945 */ /* 0x000fe20003800200 */
[----:B------:R-:W-:Y:S02]  /*6d60*/  MOV R50, UR51 ;  /* 0x0000003300327c02 */ /* 0x000fe40008000f00 */
[----:B-1--4-:R-:W-:Y:S02]  /*6d70*/  SHF.L.U32 R3, R56, 0x10, RZ ;  /* 0x0000001038037819 */ /* 0x012fe400000006ff */
[----:B------:R-:W-:Y:S02]  /*6d80*/  MOV R72, UR37 ;  /* 0x0000002500487c02 */ /* 0x000fe40008000f00 */
[----:B------:R-:W-:Y:S02]  /*6d90*/  @P6 LEA R50, R50, UR48, 0x3 ;  /* 0x0000003032326c11 */ /* 0x000fe4000f8e18ff */
[C---:B------:R-:W-:Y:S02]  /*6da0*/  LOP3.LUT R51, R57.reuse, 0xffff0000, RZ, 0xc0, !PT ;  /* 0xffff000039337812 */ /* 0x040fe400078ec0ff */
[----:B------:R-:W-:Y:S01]  /*6db0*/  @P6 IADD3 R50, PT, PT, R50, 0xe0, RZ ;  /* 0x000000e032326810 */ /* 0x000fe20007ffe0ff */
[----:B------:R-:W1:Y:S01]  /*6dc0*/  LDTM.x32 R4, tmem[UR4+0x20] ;  /* 0x00002004000479ee */ /* 0x000e6200082c0000 */
[----:B------:R-:W-:Y:S02]  /*6dd0*/  ISETP.NE.AND P0, PT, R102, RZ, PT ;  /* 0x000000ff6600720c */ /* 0x000fe40003f05270 */
[----:B------:R-:W-:Y:S02]  /*6de0*/  @P6 PRMT R72, R72, 0x654, R50 ;  /* 0x0000065448486816 */ /* 0x000fe40000000032 */
[----:B------:R-:W-:Y:S01]  /*6df0*/  SHF.L.U32 R50, R57, 0x10, RZ ;  /* 0x0000001039327819 */ /* 0x000fe200000006ff */
[C---:B-1----:R-:W-:Y:S01]  /*6e00*/  FMUL R0, R47.reuse, R4 ;  /* 0x000000042f007220 */ /* 0x042fe20000400000 */
[----:B------:R-:W-:Y:S01]  /*6e10*/  LOP3.LUT R4, R56, 0xffff0000, RZ, 0xc0, !PT ;  /* 0xffff000038047812 */ /* 0x000fe200078ec0ff */
[C---:B------:R-:W-:Y:S01]  /*6e20*/  FMUL R2, R47.reuse, R5 ;  /* 0x000000052f027220 */ /* 0x040fe20000400000 */
[----:B------:R-:W-:Y:S01]  /*6e30*/  FMUL R7, R47, R7 ;  /* 0x000000072f077220 */ /* 0x000fe20000400000 */
[----:B------:R-:W-:Y:S01]  /*6e40*/  FFMA R0, R49, R3, R0 ;  /* 0x0000000331007223 */ /* 0x000fe20000000000 */
[----:B------:R-:W-:Y:S01]  /*6e50*/  FMUL R3, R47, R6 ;  /* 0x000000062f037220 */ /* 0x000fe20000400000 */
[----:B------:R-:W-:Y:S01]  /*6e60*/  FFMA R2, R49, R4, R2 ;  /* 0x0000000431027223 */ /* 0x000fe20000000002 */
[C---:B------:R-:W-:Y:S01]  /*6e70*/  FMUL R4, R47.reuse, R8 ;  /* 0x000000082f047220 */ /* 0x040fe20000400000 */
[C---:B------:R-:W-:Y:S01]  /*6e80*/  FMUL R8, R47.reuse, R12 ;  /* 0x0000000c2f087220 */ /* 0x040fe20000400000 */
[C---:B------:R-:W-:Y:S01]  /*6e90*/  FMUL R12, R47.reuse, R16 ;  /* 0x000000102f0c7220 */ /* 0x040fe20000400000 */
[C---:B------:R-:W-:Y:S01]  /*6ea0*/  FMUL R16, R47.reuse, R20 ;  /* 0x000000142f107220 */ /* 0x040fe20000400000 */
[----:B------:R-:W-:Y:S01]  /*6eb0*/  F2FP.BF16.F32.PACK_AB R52, R2, R0 ;  /* 0x000000000234723e */ /* 0x000fe200000010ff */
[C---:B------:R-:W-:Y:S01]  /*6ec0*/  FMUL R20, R47.reuse, R24 ;  /* 0x000000182f147220 */ /* 0x040fe20000400000 */
[C---:B------:R-:W-:Y:S01]  /*6ed0*/  LOP3.LUT R0, R58.reuse, 0xffff0000, RZ, 0xc0, !PT ;  /* 0xffff00003a007812 */ /* 0x040fe200078ec0ff */
[----:B------:R-:W-:Y:S01]  /*6ee0*/  FMUL R24, R47, R28 ;  /* 0x0000001c2f187220 */ /* 0x000fe20000400000 */
[----:B------:R-:W-:Y:S01]  /*6ef0*/  SHF.L.U32 R2, R59, 0x10, RZ ;  /* 0x000000103b027819 */ /* 0x000fe200000006ff */
[C---:B------:R-:W-:Y:S01]  /*6f00*/  FMUL R28, R47.reuse, R32 ;  /* 0x000000202f1c7220 */ /* 0x040fe20000400000 */
[----:B------:R-:W-:Y:S01]  /*6f10*/  SHF.L.U32 R32, R58, 0x10, RZ ;  /* 0x000000103a207819 */ /* 0x000fe200000006ff */
[----:B------:R-:W-:Y:S01]  /*6f20*/  FMUL R5, R47, R9 ;  /* 0x000000092f057220 */ /* 0x000fe20000400000 */
[C---:B------:R-:W-:Y:S01]  /*6f30*/  FFMA R3, R49.reuse, R50, R3 ;  /* 0x0000003231037223 */ /* 0x040fe20000000003 */
[----:B------:R-:W-:Y:S01]  /*6f40*/  FFMA R7, R49, R51, R7 ;  /* 0x0000003331077223 */ /* 0x000fe20000000007 */
[----:B------:R-:W-:Y:S01]  /*6f50*/  FMUL R6, R47, R10 ;  /* 0x0000000a2f067220 */ /* 0x000fe20000400000 */
[----:B------:R-:W-:Y:S01]  /*6f60*/  FFMA R4, R49, R32, R4 ;  /* 0x0000002031047223 */ /* 0x000fe20000000004 */
[----:B------:R-:W-:Y:S01]  /*6f70*/  LOP3.LUT R32, R59, 0xffff0000, RZ, 0xc0, !PT ;  /* 0xffff00003b207812 */ /* 0x000fe200078ec0ff */
[----:B------:R-:W-:Y:S01]  /*6f80*/  FFMA R5, R49, R0, R5 ;  /* 0x0000000031057223 */ /* 0x000fe20000000005 */
[C---:B------:R-:W-:Y:S01]  /*6f90*/  SHF.L.U32 R0, R60.reuse, 0x10, RZ ;  /* 0x000000103c007819 */ /* 0x040fe200000006ff */
[----:B------:R-:W-:Y:S01]  /*6fa0*/  FMUL R11, R47, R11 ;  /* 0x0000000b2f0b7220 */ /* 0x000fe20000400000 */
[----:B------:R-:W-:Y:S01]  /*6fb0*/  F2FP.BF16.F32.PACK_AB R53, R7, R3 ;  /* 0x000000030735723e */ /* 0x000fe200000010ff */
[C---:B------:R-:W-:Y:S01]  /*6fc0*/  FFMA R6, R49.reuse, R2, R6 ;  /* 0x0000000231067223 */ /* 0x040fe20000000006 */
[----:B------:R-:W-:Y:S01]  /*6fd0*/  LOP3.LUT R2, R60, 0xffff0000, RZ, 0xc0, !PT ;  /* 0xffff00003c027812 */ /* 0x000fe200078ec0ff */
[----:B------:R-:W-:Y:S01]  /*6fe0*/  FFMA R11, R49, R32, R11 ;  /* 0x00000020310b7223 */ /* 0x000fe2000000000b */
[----:B------:R-:W-:Y:S01]  /*6ff0*/  SHF.L.U32 R3, R61, 0x10, RZ ;  /* 0x000000103d037819 */ /* 0x000fe200000006ff */
[----:B------:R-:W-:Y:S01]  /*7000*/  FFMA R8, R49, R0, R8 ;  /* 0x0000000031087223 */ /* 0x000fe20000000008 */
[----:B------:R-:W-:Y:S01]  /*7010*/  LOP3.LUT R0, R61, 0xffff0000, RZ, 0xc0, !PT ;  /* 0xffff00003d007812 */ /* 0x000fe200078ec0ff */
[----:B------:R-:W-:Y:S01]  /*7020*/  FMUL R9, R47, R13 ;  /* 0x0000000d2f097220 */ /* 0x000fe20000400000 */
[----:B------:R-:W-:Y:S01]  /*7030*/  F2FP.BF16.F32.PACK_AB R54, R5, R4 ;  /* 0x000000040536723e */ /* 0x000fe200000010ff */
[----:B------:R-:W-:Y:S01]  /*7040*/  FMUL R10, R47, R14 ;  /* 0x0000000e2f0a7220 */ /* 0x000fe20000400000 */
[----:B------:R-:W-:Y:S01]  /*7050*/  F2FP.BF16.F32.PACK_AB R55, R11, R6 ;  /* 0x000000060b37723e */ /* 0x000fe200000010ff */
[----:B------:R-:W-:Y:S01]  /*7060*/  FMUL R15, R47, R15 ;  /* 0x0000000f2f0f7220 */ /* 0x000fe20000400000 */
[----:B------:R-:W-:Y:S01]  /*7070*/  SHF.L.U32 R4, R77, 0x10, RZ ;  /* 0x000000104d047819 */ /* 0x000fe200000006ff */
[C---:B------:R-:W-:Y:S01]  /*7080*/  FFMA R9, R49.reuse, R2, R9 ;  /* 0x0000000231097223 */ /* 0x040fe20000000009 */
[C---:B------:R-:W-:Y:S01]  /*7090*/  SHF.L.U32 R2, R62.reuse, 0x10, RZ ;  /* 0x000000103e027819 */ /* 0x040fe200000006ff */
[C---:B------:R-:W-:Y:S01]  /*70a0*/  FFMA R10, R49.reuse, R3, R10 ;  /* 0x00000003310a7223 */ /* 0x040fe2000000000a */
[----:B------:R-:W-:Y:S01]  /*70b0*/  LOP3.LUT R3, R62, 0xffff0000, RZ, 0xc0, !PT ;  /* 0xffff00003e037812 */ /* 0x000fe200078ec0ff */
[----:B------:R-:W-:Y:S01]  /*70c0*/  FFMA R15, R49, R0, R15 ;  /* 0x00000000310f7223 */ /* 0x000fe2000000000f */
[----:B------:R-:W-:Y:S01]  /*70d0*/  SHF.L.U32 R0, R63, 0x10, RZ ;  /* 0x000000103f007819 */ /* 0x000fe200000006ff */
[----:B------:R-:W-:Y:S01]  /*70e0*/  FMUL R13, R47, R17 ;  /* 0x000000112f0d7220 */ /* 0x000fe20000400000 */
[----:B------:R-:W-:Y:S01]  /*70f0*/  F2FP.BF16.F32.PACK_AB R8, R9, R8 ;  /* 0x000000080908723e */ /* 0x000fe200000010ff */
[----:B------:R-:W-:Y:S01]  /*7100*/  FMUL R14, R47, R18 ;  /* 0x000000122f0e7220 */ /* 0x000fe20000400000 */
[----:B------:R-:W-:Y:S01]  /*7110*/  F2FP.BF16.F32.PACK_AB R9, R15, R10 ;  /* 0x0000000a0f09723e */ /* 0x000fe200000010ff */
[----:B------:R-:W-:Y:S01]  /*7120*/  FFMA R12, R49, R2, R12 ;  /* 0x00000002310c7223 */ /* 0x000fe2000000000c */
[----:B------:R-:W-:Y:S01]  /*7130*/  LOP3.LUT R2, R63, 0xffff0000, RZ, 0xc0, !PT ;  /* 0xffff00003f027812 */ /* 0x000fe200078ec0ff */
[----:B------:R-:W-:Y:S01]  /*7140*/  FFMA R13, R49, R3, R13 ;  /* 0x00000003310d7223 */ /* 0x000fe2000000000d */
[----:B------:R-:W-:Y:S01]  /*7150*/  SHF.L.U32 R3, R69, 0x10, RZ ;  /* 0x0000001045037819 */ /* 0x000fe200000006ff */
[----:B------:R-:W-:Y:S01]  /*7160*/  FFMA R14, R49, R0, R14 ;  /* 0x00000000310e7223 */ /* 0x000fe2000000000e */
[C---:B------:R-:W-:Y:S01]  /*7170*/  SHF.L.U32 R0, R68.reuse, 0x10, RZ ;  /* 0x0000001044007819 */ /* 0x040fe200000006ff */
[----:B------:R-:W-:Y:S01]  /*7180*/  FMUL R19, R47, R19 ;  /* 0x000000132f137220 */ /* 0x000fe20000400000 */
[----:B------:R-:W-:Y:S01]  /*7190*/  F2FP.BF16.F32.PACK_AB R10, R13, R12 ;  /* 0x0000000c0d0a723e */ /* 0x000fe200000010ff */
[----:B------:R-:W-:Y:S01]  /*71a0*/  FMUL R17, R47, R21 ;  /* 0x000000152f117220 */ /* 0x000fe20000400000 */
[----:B------:R-:W-:Y:S01]  /*71b0*/  LOP3.LUT R5, R79, 0xffff0000, RZ, 0xc0, !PT ;  /* 0xffff00004f057812 */ /* 0x000fe200078ec0ff */
[C---:B------:R-:W-:Y:S01]  /*71c0*/  FFMA R19, R49.reuse, R2, R19 ;  /* 0x0000000231137223 */ /* 0x040fe20000000013 */
[----:B------:R-:W-:Y:S01]  /*71d0*/  LOP3.LUT R2, R68, 0xffff0000, RZ, 0xc0, !PT ;  /* 0xffff000044027812 */ /* 0x000fe200078ec0ff */
[----:B------:R1:W-:Y:S01]  /*71e0*/  STS.128 [R100+0x2000], R52 ;  /* 0x0020003464007388 */ /* 0x0003e20000000c00 */
[----:B------:R-:W-:Y:S01]  /*71f0*/  FFMA R16, R49, R0, R16 ;  /* 0x0000000031107223 */ /* 0x000fe20000000010 */
[----:B------:R-:W-:Y:S01]  /*7200*/  LOP3.LUT R0, R69, 0xffff0000, RZ, 0xc0, !PT ;  /* 0xffff000045007812 */ /* 0x000fe200078ec0ff */
[----:B------:R-:W-:Y:S01]  /*7210*/  FMUL R18, R47, R22 ;  /* 0x000000162f127220 */ /* 0x000fe20000400000 */
[----:B------:R-:W-:Y:S01]  /*7220*/  F2FP.BF16.F32.PACK_AB R11, R19, R14 ;  /* 0x0000000e130b723e */ /* 0x000fe200000010ff */
[----:B------:R-:W-:Y:S01]  /*7230*/  FMUL R23, R47, R23 ;  /* 0x000000172f177220 */ /* 0x000fe20000400000 */
[C---:B------:R-:W-:Y:S01]  /*7240*/  FFMA R17, R49.reuse, R2, R17 ;  /* 0x0000000231117223 */ /* 0x040fe20000000011 */
[C---:B------:R-:W-:Y:S01]  /*7250*/  SHF.L.U32 R2, R70.reuse, 0x10, RZ ;  /* 0x0000001046027819 */ /* 0x040fe200000006ff */
[----:B------:R-:W-:Y:S01]  /*7260*/  FFMA R18, R49, R3, R18 ;  /* 0x0000000331127223 */ /* 0x000fe20000000012 */
[----:B------:R-:W-:Y:S01]  /*7270*/  SHF.L.U32 R3, R71, 0x10, RZ ;  /* 0x0000001047037819 */ /* 0x000fe200000006ff */
[----:B------:R1:W-:Y:S01]  /*7280*/  STS.128 [R99+0x2010], R8 ;  /* 0x0020100863007388 */ /* 0x0003e20000000c00 */
[----:B------:R-:W-:Y:S01]  /*7290*/  F2FP.BF16.F32.PACK_AB R16, R17, R16 ;  /* 0x000000101110723e */ /* 0x000fe200000010ff */
[----:B------:R-:W-:Y:S01]  /*72a0*/  FFMA R23, R49, R0, R23 ;  /* 0x0000000031177223 */ /* 0x000fe20000000017 */
[----:B------:R-:W-:Y:S01]  /*72b0*/  LOP3.LUT R0, R70, 0xffff0000, RZ, 0xc0, !PT ;  /* 0xffff000046007812 */ /* 0x000fe200078ec0ff */
[C---:B------:R-:W-:Y:S01]  /*72c0*/  FMUL R21, R47.reuse, R25 ;  /* 0x000000192f157220 */ /* 0x040fe20000400000 */
[----:B------:R-:W-:Y:S01]  /*72d0*/  FMUL R22, R47, R26 ;  /* 0x0000001a2f167220 */ /* 0x000fe20000400000 */
[C---:B------:R-:W-:Y:S01]  /*72e0*/  FFMA R20, R49.reuse, R2, R20 ;  /* 0x0000000231147223 */ /* 0x040fe20000000014 */
[C---:B------:R-:W-:Y:S01]  /*72f0*/  SHF.L.U32 R2, R76.reuse, 0x10, RZ ;  /* 0x000000104c027819 */ /* 0x040fe200000006ff */
[----:B------:R-:W-:Y:S01]  /*7300*/  FFMA R21, R49, R0, R21 ;  /* 0x0000000031157223 */ /* 0x000fe20000000015 */
[----:B------:R-:W-:Y:S01]  /*7310*/  LOP3.LUT R0, R71, 0xffff0000, RZ, 0xc0, !PT ;  /* 0xffff000047007812 */ /* 0x000fe200078ec0ff */
[----:B------:R-:W-:Y:S01]  /*7320*/  FFMA R22, R49, R3, R22 ;  /* 0x0000000331167223 */ /* 0x000fe20000000016 */
[C---:B------:R-:W-:Y:S01]  /*7330*/  FMUL R27, R47.reuse, R27 ;  /* 0x0000001b2f1b7220 */ /* 0x040fe20000400000 */
[----:B------:R-:W-:Y:S01]  /*7340*/  LOP3.LUT R3, R76, 0xffff0000, RZ, 0xc0, !PT ;  /* 0xffff00004c037812 */ /* 0x000fe200078ec0ff */
[C---:B------:R-:W-:Y:S01]  /*7350*/  FMUL R25, R47.reuse, R29 ;  /* 0x0000001d2f197220 */ /* 0x040fe20000400000 */
[----:B------:R-:W-:Y:S01]  /*7360*/  FMUL R26, R47, R30 ;  /* 0x0000001e2f1a7220 */ /* 0x000fe20000400000 */
[C---:B------:R-:W-:Y:S01]  /*7370*/  FFMA R27, R49.reuse, R0, R27 ;  /* 0x00000000311b7223 */ /* 0x040fe2000000001b */
[----:B------:R-:W-:Y:S01]  /*7380*/  FFMA R24, R49, R2, R24 ;  /* 0x0000000231187223 */ /* 0x000fe20000000018 */
[----:B------:R-:W-:Y:S01]  /*7390*/  LOP3.LUT R0, R77, 0xffff0000, RZ, 0xc0, !PT ;  /* 0xffff00004d007812 */ /* 0x000fe200078ec0ff */
[----:B------:R-:W-:Y:S01]  /*73a0*/  FFMA R25, R49, R3, R25 ;  /* 0x0000000331197223 */ /* 0x000fe20000000019 */
[----:B------:R-:W-:Y:S01]  /*73b0*/  FMUL R31, R47, R31 ;  /* 0x0000001f2f1f7220 */ /* 0x000fe20000400000 */
[C---:B------:R-:W-:Y:S01]  /*73c0*/  SHF.L.U32 R2, R78.reuse, 0x10, RZ ;  /* 0x000000104e027819 */ /* 0x040fe200000006ff */
[----:B------:R-:W-:Y:S01]  /*73d0*/  FFMA R26, R49, R4, R26 ;  /* 0x00000004311a7223 */ /* 0x000fe2000000001a */
[----:B------:R-:W-:Y:S01]  /*73e0*/  LOP3.LUT R3, R78, 0xffff0000, RZ, 0xc0, !PT ;  /* 0xffff00004e037812 */ /* 0x000fe200078ec0ff */
[----:B------:R-:W-:Y:S01]  /*73f0*/  FMUL R29, R47, R33 ;  /* 0x000000212f1d7220 */ /* 0x000fe20000400000 */
[----:B------:R-:W-:Y:S01]  /*7400*/  SHF.L.U32 R4, R79, 0x10, RZ ;  /* 0x000000104f047819 */ /* 0x000fe200000006ff */
[----:B------:R-:W-:Y:S01]  /*7410*/  FMUL R30, R47, R34 ;  /* 0x000000222f1e7220 */ /* 0x000fe20000400000 */
[----:B------:R-:W-:Y:S01]  /*7420*/  F2FP.BF16.F32.PACK_AB R17, R23, R18 ;  /* 0x000000121711723e */ /* 0x000fe200000010ff */
[----:B------:R-:W-:Y:S01]  /*7430*/  FFMA R31, R49, R0, R31 ;  /* 0x00000000311f7223 */ /* 0x000fe2000000001f */
[----:B------:R-:W-:Y:S01]  /*7440*/  FMUL R35, R47, R35 ;  /* 0x000000232f237220 */ /* 0x000fe20000400000 */
[----:B------:R-:W-:Y:S01]  /*7450*/  F2FP.BF16.F32.PACK_AB R18, R21, R20 ;  /* 0x000000141512723e */ /* 0x000fe200000010ff */
[----:B------:R-:W-:Y:S01]  /*7460*/  FFMA R28, R49, R2, R28 ;  /* 0x00000002311c7223 */ /* 0x000fe2000000001c */
[----:B------:R-:W-:Y:S01]  /*7470*/  F2FP.BF16.F32.PACK_AB R19, R27, R22 ;  /* 0x000000161b13723e */ /* 0x000fe200000010ff */
[C---:B------:R-:W-:Y:S01]  /*7480*/  FFMA R29, R49.reuse, R3, R29 ;  /* 0x00000003311d7223 */ /* 0x040fe2000000001d */
[C---:B------:R-:W-:Y:S01]  /*7490*/  FFMA R30, R49.reuse, R4, R30 ;  /* 0x00000004311e7223 */ /* 0x040fe2000000001e */
[----:B------:R-:W-:Y:S01]  /*74a0*/  FFMA R35, R49, R5, R35 ;  /* 0x0000000531237223 */ /* 0x000fe20000000023 */
[----:B------:R-:W-:Y:S01]  /*74b0*/  F2FP.BF16.F32.PACK_AB R24, R25, R24 ;  /* 0x000000181918723e */ /* 0x000fe200000010ff */
[----:B------:R1:W-:Y:S01]  /*74c0*/  STS.128 [R98+0x2020], R16 ;  /* 0x0020201062007388 */ /* 0x0003e20000000c00 */
[----:B------:R-:W-:Y:S02]  /*74d0*/  F2FP.BF16.F32.PACK_AB R25, R31, R26 ;  /* 0x0000001a1f19723e */ /* 0x000fe400000010ff */
[----:B------:R-:W-:Y:S02]  /*74e0*/  F2FP.BF16.F32.PACK_AB R26, R29, R28 ;  /* 0x0000001c1d1a723e */ /* 0x000fe400000010ff */
[----:B------:R-:W-:Y:S02]  /*74f0*/  F2FP.BF16.F32.PACK_AB R27, R35, R30 ;  /* 0x0000001e231b723e */ /* 0x000fe400000010ff */
[----:B------:R-:W-:Y:S02]  /*7500*/  LEA R0, R65, UR48, 0x3 ;  /* 0x0000003041007c11 */ /* 0x000fe4000f8e18ff */
[----:B------:R-:W-:Y:S01]  /*7510*/  @P6 SHF.L.U32 R2, R97, 0x1f, RZ ;  /* 0x0000001f61026819 */ /* 0x000fe200000006ff */
        /* <DEDUP_REMOVED lines=9> */
[----:B------:R-:W-:Y:S02]  /*75b0*/  UIADD3 UR8, UP0, UPT, UR52, 0x680, URZ ;  /* 0x0000068034087890 */ /* 0x000fe4000ff1e0ff */
[----:B------:R-:W-:Y:S02]  /*75c0*/  UIADD3 UR5, UPT, UPT, UR41, 0x20, URZ ;  /* 0x0000002029057890 */ /* 0x000fe4000fffe0ff */
[----:B------:R-:W-:Y:S02]  /*75d0*/  UIADD3 UR4, UPT, UPT, UR48, 0x2200, URZ ;  /* 0x0000220030047890 */ /* 0x000fe4000fffe0ff */
[----:B------:R-:W-:Y:S01]  /*75e0*/  UIADD3.X UR9, UPT, UPT, URZ, UR53, URZ, UP0, !UPT ;  /* 0x00000035ff097290 */ /* 0x000fe200087fe4ff */
[----:B------:R-:W-:Y:S01]  /*75f0*/  UMOV UR6, UR42 ;  /* 0x0000002a00067c82 */ /* 0x000fe20008000000 */
[----:B------:R-:W-:Y:S07]  /*7600*/  UMOV UR7, UR36 ;  /* 0x0000002400077c82 */ /* 0x000fee0008000000 */
[----:B------:R2:W-:Y:S01]  /*7610*/  UTMASTG.3D [UR4], [UR8] ;  /* 0x00000004080073b5 */ /* 0x0005e20008010000 */
[----:B------:R0:W-:Y:S01]  /*7620*/  UTMACMDFLUSH ;  /* 0x00000000000079b7 */ /* 0x0001e20000000000 */
[----:B--2---:R-:W-:Y:S04]  /*7630*/  DEPBAR.LE SB0, 0x1 ;  /* 0x000080400000791a */ /* 0x004fe80000000000 */
.L_x_117:
[----:B------:R-:W-:Y:S05]  /*7640*/  BSYNC.RECONVERGENT B0 ;  /* 0x0000000000007941 */ /* 0x000fea0003800200 */
.L_x_116:
[----:B------:R-:W-:Y:S01]  /*7650*/  BAR.SYNC.DEFER_BLOCKING 0x1, 0x80 ;  /* 0x0042000000007b1d */ /* 0x000fe20000010000 */
[----:B------:R-:W-:Y:S04]  /*7660*/  UIADD3 UR40, UPT, UPT, UR51, 0x1, URZ ;  /* 0x0000000133287890 */ /* 0x000fe8000fffe0ff */
[----:B------:R-:W-:Y:S04]  /*7670*/  UISETP.NE.AND UP0, UPT, UR40, 0x4, UPT ;  /* 0x000000042800788c */ /* 0x000fe8000bf05270 */
[----:B------:R-:W-:Y:S01]  /*7680*/  USEL UR40, UR40, URZ, UP0 ;  /* 0x000000ff28287287 */ /* 0x000fe20008000000 */
[----:B------:R2:W-:Y:S01]  /*7690*/  @P6 SYNCS.ARRIVE.TRANS64.RED.A1T0 RZ, [R72+URZ], RZ ;  /* 0x000000ff48ff69a7 */ /* 0x0005e200081004ff */
[----:B------:R-:W-:Y:S01]  /*76a0*/  BSSY B1, `(.L_x_118) ;  /* 0x0000017000017945 */ /* 0x000fe20003800000 */
[----:B------:R-:W4:Y:S02]  /*76b0*/  @P6 SYNCS.PHASECHK.TRANS64.TRYWAIT P0, [R0+URZ+0xc0], R2 ;  /* 0x0000c002000065a7 */ /* 0x000f2400080011ff */
[----:B----4-:R-:W-:Y:S01]  /*76c0*/  @P6 SEL R66, RZ, 0x1, !P0 ;  /* 0x00000001ff426807 */ /* 0x010fe20004000000 */
[----:B--2---:R-:W-:Y:S06]  /*76d0*/  @!P6 BRA `(.L_x_119) ;  /* 0x00000000004ce947 */ /* 0x004fec0003800000 */
        /* <DEDUP_REMOVED lines=9> */
[----:B------:R-:W-:Y:S04]  /*7770*/  SHF.L.U32 R6, R97, 0x1f, RZ ;  /* 0x0000001f61067819 */ /* 0x000fe800000006ff */
[----:B------:R-:W2:Y:S02]  /*7780*/  SYNCS.PHASECHK.TRANS64.TRYWAIT P0, [R0+URZ+0xc0], R6 ;  /* 0x0000c006000075a7 */ /* 0x000ea400080011ff */
[----:B--2---:R-:W-:Y:S05]  /*7790*/  @!P0 BRA `(.L_x_122) ;  /* 0x0000002800248947 */ /* 0x004fea0003800000 */
.L_x_121:
[----:B------:R-:W-:Y:S05]  /*77a0*/  BSYNC B0 ;  /* 0x0000000000007941 */ /* 0x000fea0003800000 */
.L_x_120:
[----:B------:R-:W-:Y:S02]  /*77b0*/  ISETP.NE.AND P0, PT, R67, RZ, PT ;  /* 0x000000ff4300720c */ /* 0x000fe40003f05270 */
[----:B------:R-:W-:Y:S11]  /*77c0*/  IADD3 R65, PT, PT, R65, 0x1, RZ ;  /* 0x0000000141417810 */ /* 0x000ff60007ffe0ff */
[----:B------:R4:W1:Y:S04]  /*77d0*/  @P0 LDS.128 R56, [R5] ;  /* 0x0000000005380984 */ /* 0x0008680000000c00 */
[----:B------:R4:W1:Y:S04]  /*77e0*/  @P0 LDS.128 R60, [R4+0x10] ;  /* 0x00001000043c0984 */ /* 0x0008680000000c00 */
[----:B------:R4:W1:Y:S04]  /*77f0*/  @P0 LDS.128 R68, [R3+0x20] ;  /* 0x0000200003440984 */ /* 0x0008680000000c00 */
[----:B------:R4:W1:Y:S02]  /*7800*/  @P0 LDS.128 R76, [R2+0x30] ;  /* 0x00003000024c0984 */ /* 0x0008640000000c00 */
.L_x_119:
[----:B------:R-:W-:Y:S05]  /*7810*/  BSYNC B1 ;  /* 0x0000000000017941 */ /* 0x000fea0003800000 */
.L_x_118:
        /* <DEDUP_REMOVED lines=21> */
.L_x_123:
        /* <DEDUP_REMOVED lines=146> */
.L_x_125:
[----:B------:R-:W-:Y:S05]  /*8290*/  BSYNC.RECONVERGENT B0 ;  /* 0x0000000000007941 */ /* 0x000fea0003800200 */
.L_x_124:
        /* <DEDUP_REMOVED lines=21> */
.L_x_129:
[----:B------:R-:W-:Y:S05]  /*83f0*/  BSYNC B0 ;  /* 0x0000000000007941 */ /* 0x000fea0003800000 */
.L_x_128:
[----:B------:R-:W-:Y:S11]  /*8400*/  ISETP.NE.AND P0, PT, R67, RZ, PT ;  /* 0x000000ff4300720c */ /* 0x000ff60003f05270 */
[----:B------:R-:W-:Y:S02]  /*8410*/  @!UPT UIADD3 URZ, UPT, UPT, URZ, URZ, URZ ;  /* 0x000000fffffff290 */ /* 0x000fe4000fffe0ff */
[----:B------:R4:W1:Y:S04]  /*8420*/  @P0 LDS.128 R56, [R4] ;  /* 0x0000000004380984 */ /* 0x0008680000000c00 */
[----:B------:R4:W1:Y:S04]  /*8430*/  @P0 LDS.128 R60, [R3+0x10] ;  /* 0x00001000033c0984 */ /* 0x0008680000000c00 */
[----:B------:R4:W1:Y:S04]  /*8440*/  @P0 LDS.128 R68, [R2+0x20] ;  /* 0x0000200002440984 */ /* 0x0008680000000c00 */
[----:B------:R4:W1:Y:S02]  /*8450*/  @P0 LDS.128 R76, [R65+0x30] ;  /* 0x00003000414c0984 */ /* 0x0008640000000c00 */
.L_x_127:
[----:B------:R-:W-:Y:S05]  /*8460*/  BSYNC B1 ;  /* 0x0000000000017941 */ /* 0x000fea0003800000 */
.L_x_126:
        /* <DEDUP_REMOVED lines=21> */
.L_x_131:
[----:B------:R-:W-:Y:S01]  /*85c0*/  ISETP.NE.AND P0, PT, R102, RZ, PT ;  /* 0x000000ff6600720c */ /* 0x000fe20003f05270 */
[----:B------:R-:W-:Y:S05]  /*85d0*/  WARPSYNC.ALL ;  /* 0x0000000000007948 */ /* 0x000fea0003800000 */
[----:B------:R-:W-:Y:S01]  /*85e0*/  R2UR UR4, R48 ;  /* 0x00000000300472ca */ /* 0x000fe200000e0000 */
[----:B------:R-:W-:Y:S01]  /*85f0*/  BSSY.RECONVERGENT B0, `(.L_x_132) ;  /* 0x000008c000007945 */ /* 0x000fe20003800200 */
[----:B------:R-:W-:Y:S02]  /*8600*/  R2UR UR5, R64 ;  /* 0x00000000400572ca */ /* 0x000fe400000e0000 */
[C---:B-1----:R-:W-:Y:S02]  /*8610*/  SHF.L.U32 R0, R56.reuse, 0x10, RZ ;  /* 0x0000001038007819 */ /* 0x042fe400000006ff */
[----:B----4-:R-:W-:Y:S02]  /*8620*/  LOP3.LUT R2, R56, 0xffff0000, RZ, 0xc0, !PT ;  /* 0xffff000038027812 */ /* 0x010fe400078ec0ff */
[C---:B------:R-:W-:Y:S02]  /*8630*/  SHF.L.U32 R3, R57.reuse, 0x10, RZ ;  /* 0x0000001039037819 */ /* 0x040fe400000006ff */
[----:B------:R-:W-:Y:S02]  /*8640*/  LOP3.LUT R48, R57, 0xffff0000, RZ, 0xc0, !PT ;  /* 0xffff000039307812 */ /* 0x000fe400078ec0ff */
[C---:B------:R-:W-:Y:S01]  /*8650*/  SHF.L.U32 R50, R58.reuse, 0x10, RZ ;  /* 0x000000103a327819 */ /* 0x040fe200000006ff */
[----:B------:R-:W1:Y:S01]  /*8660*/  LDTM.x32 R4, tmem[UR4+0x60] ;  /* 0x00006004000479ee */ /* 0x000e6200082c0000 */
[----:B------:R-:W-:Y:S01]  /*8670*/  LOP3.LUT R51, R58, 0xffff0000, RZ, 0xc0, !PT ;  /* 0xffff00003a337812 */ /* 0x000fe200078ec0ff */
[----:B------:R-:W-:Y:S01]  /*8680*/  NOP ;  /* 0x0000000000007918 */ /* 0x000fe20000000000 */
[C---:B------:R-:W-:Y:S01]  /*8690*/  SHF.L.U32 R52, R59.reuse, 0x10, RZ ;  /* 0x000000103b347819 */ /* 0x040fe200000006ff */
[----:B------:R-:W-:Y:S01]  /*86a0*/  UIADD3 UR5, UPT, UPT, UR5, 0x150, URZ ;  /* 0x0000015005057890 */ /* 0x000fe2000fffe0ff */
[----:B------:R-:W-:Y:S02]  /*86b0*/  LOP3.LUT R53, R59, 0xffff0000, RZ, 0xc0, !PT ;  /* 0xffff00003b357812 */ /* 0x000fe400078ec0ff */
[C---:B------:R-:W-:Y:S01]  /*86c0*/  SHF.L.U32 R54, R60.reuse, 0x10, RZ ;  /* 0x000000103c367819 */ /* 0x040fe200000006ff */
[----:B------:R-:W-:Y:S01]  /*86d0*/  UPRMT UR5, UR37, 0x654, UR5 ;  /* 0x0000065425057896 */ /* 0x000fe20008000005 */
[----:B------:R-:W-:Y:S02]  /*86e0*/  LOP3.LUT R55, R60, 0xffff0000, RZ, 0xc0, !PT ;  /* 0xffff00003c377812 */ /* 0x000fe400078ec0ff */
[C---:B------:R-:W-:Y:S02]  /*86f0*/  SHF.L.U32 R56, R61.reuse, 0x10, RZ ;  /* 0x000000103d387819 */ /* 0x040fe400000006ff */
[----:B------:R-:W-:Y:S02]  /*8700*/  LOP3.LUT R57, R61, 0xffff0000, RZ, 0xc0, !PT ;  /* 0xffff00003d397812 */ /* 0x000fe400078ec0ff */
[C---:B------:R-:W-:Y:S02]  /*8710*/  SHF.L.U32 R58, R62.reuse, 0x10, RZ ;  /* 0x000000103e3a7819 */ /* 0x040fe400000006ff */
[----:B------:R-:W-:Y:S01]  /*8720*/  LOP3.LUT R59, R62, 0xffff0000, RZ, 0xc0, !PT ;  /* 0xffff00003e3b7812 */ /* 0x000fe200078ec0ff */
[----:B-1----:R-:W-:Y:S01]  /*8730*/  SYNCS.ARRIVE.TRANS64.RED.A1T0 RZ, [UR5], RZ ;  /* 0x000000ffffff79a7 */ /* 0x002fe20008100405 */
[C---:B------:R-:W-:Y:S02]  /*8740*/  SHF.L.U32 R60, R63.reuse, 0x10, RZ ;  /* 0x000000103f3c7819 */ /* 0x040fe400000006ff */
[----:B------:R-:W-:Y:S02]  /*8750*/  LOP3.LUT R61, R63, 0xffff0000, RZ, 0xc0, !PT ;  /* 0xffff00003f3d7812 */ /* 0x000fe400078ec0ff */
[C---:B------:R-:W-:Y:S01]  /*8760*/  SHF.L.U32 R62, R68.reuse, 0x10, RZ ;  /* 0x00000010443e7819 */ /* 0x040fe200000006ff */
[C---:B------:R-:W-:Y:S01]  /*8770*/  FMUL R4, R47.reuse, R4 ;  /* 0x000000042f047220 */ /* 0x040fe20000400000 */
[C---:B------:R-:W-:Y:S01]  /*8780*/  FMUL R5, R47.reuse, R5 ;  /* 0x000000052f057220 */ /* 0x040fe20000400000 */
[----:B------:R-:W-:Y:S01]  /*8790*/  FMUL R6, R47, R6 ;  /* 0x000000062f067220 */ /* 0x000fe20000400000 */
[----:B------:R-:W-:Y:S01]  /*87a0*/  LOP3.LUT R63, R68, 0xffff0000, RZ, 0xc0, !PT ;  /* 0xffff0000443f7812 */ /* 0x000fe200078ec0ff */
[C---:B------:R-:W-:Y:S01]  /*87b0*/  FFMA R4, R49.reuse, R0, R4 ;  /* 0x0000000031047223 */ /* 0x040fe20000000004 */
[----:B------:R-:W-:Y:S01]  /*87c0*/  FFMA R5, R49, R2, R5 ;  /* 0x0000000231057223 */ /* 0x000fe20000000005 */
[----:B------:R-:W-:Y:S01]  /*87d0*/  SHF.L.U32 R64, R69, 0x10, RZ ;  /* 0x0000001045407819 */ /* 0x000fe200000006ff */
[----:B------:R-:W-:Y:S01]  /*87e0*/  FFMA R6, R49, R3, R6 ;  /* 0x0000000331067223 */ /* 0x000fe20000000006 */
[----:B------:R-:W-:Y:S01]  /*87f0*/  FMUL R7, R47, R7 ;  /* 0x000000072f077220 */ /* 0x000fe20000400000 */
[----:B------:R-:W-:Y:S01]  /*8800*/  LOP3.LUT R65, R69, 0xffff0000, RZ, 0xc0, !PT ;  /* 0xffff000045417812 */ /* 0x000fe200078ec0ff */
[----:B------:R-:W-:Y:S01]  /*8810*/  FMUL R8, R47, R8 ;  /* 0x000000082f087220 */ /* 0x000fe20000400000 */
[----:B------:R-:W-:Y:S01]  /*8820*/  F2FP.BF16.F32.PACK_AB R4, R5, R4 ;  /* 0x000000040504723e */ /* 0x000fe200000010ff */
[----:B------:R-:W-:Y:S01]  /*8830*/  FFMA R7, R49, R48, R7 ;  /* 0x0000003031077223 */ /* 0x000fe20000000007 */
[----:B------:R-:W-:Y:S01]  /*8840*/  FMUL R9, R47, R9 ;  /* 0x000000092f097220 */ /* 0x000fe20000400000 */
[----:B------:R-:W-:Y:S01]  /*8850*/  FFMA R8, R49, R50, R8 ;  /* 0x0000003231087223 */ /* 0x000fe20000000008 */
[C---:B------:R-:W-:Y:S01]  /*8860*/  SHF.L.U32 R66, R70.reuse, 0x10, RZ ;  /* 0x0000001046427819 */ /* 0x040fe200000006ff */
[----:B------:R-:W-:Y:S01]  /*8870*/  FMUL R0, R47, R10 ;  /* 0x0000000a2f007220 */ /* 0x000fe20000400000 */
[----:B------:R-:W-:Y:S01]  /*8880*/  F2FP.BF16.F32.PACK_AB R5, R7, R6 ;  /* 0x000000060705723e */ /* 0x000fe200000010ff */
[----:B------:R-:W-:Y:S01]  /*8890*/  FFMA R9, R49, R51, R9 ;  /* 0x0000003331097223 */ /* 0x000fe20000000009 */
[----:B------:R-:W-:Y:S01]  /*88a0*/  FMUL R2, R47, R11 ;  /* 0x0000000b2f027220 */ /* 0x000fe20000400000 */
[----:B------:R-:W-:Y:S01]  /*88b0*/  FFMA R0, R49, R52, R0 ;  /* 0x0000003431007223 */ /* 0x000fe20000000000 */
[----:B------:R-:W-:Y:S01]  /*88c0*/  LOP3.LUT R67, R70, 0xffff0000, RZ, 0xc0, !PT ;  /* 0xffff000046437812 */ /* 0x000fe200078ec0ff */
[----:B------:R-:W-:Y:S01]  /*88d0*/  FMUL R3, R47, R12 ;  /* 0x0000000c2f037220 */ /* 0x000fe20000400000 */
[----:B------:R-:W-:Y:S01]  /*88e0*/  F2FP.BF16.F32.PACK_AB R6, R9, R8 ;  /* 0x000000080906723e */ /* 0x000fe200000010ff */
[----:B------:R-:W-:Y:S01]  /*88f0*/  FFMA R2, R49, R53, R2 ;  /* 0x0000003531027223 */ /* 0x000fe20000000002 */
[----:B------:R-:W-:Y:S01]  /*8900*/  FMUL R10, R47, R13 ;  /* 0x0000000d2f0a7220 */ /* 0x000fe20000400000 */
[----:B------:R-:W-:Y:S01]  /*8910*/  FFMA R3, R49, R54, R3 ;  /* 0x0000003631037223 */ /* 0x000fe20000000003 */
[----:B------:R-:W-:Y:S01]  /*8920*/  SHF.L.U32 R68, R71, 0x10, RZ ;  /* 0x0000001047447819 */ /* 0x000fe200000006ff */
[----:B------:R-:W-:Y:S01]  /*8930*/  FMUL R11, R47, R14 ;  /* 0x0000000e2f0b7220 */ /* 0x000fe20000400000 */
[----:B------:R-:W-:Y:S01]  /*8940*/  F2FP.BF16.F32.PACK_AB R7, R2, R0 ;  /* 0x000000000207723e */ /* 0x000fe200000010ff */
[----:B------:R-:W-:Y:S01]  /*8950*/  FFMA R10, R49, R55, R10 ;  /* 0x00000037310a7223 */ /* 0x000fe2000000000a */
[C---:B------:R-:W-:Y:S01]  /*8960*/  FMUL R15, R47.reuse, R15 ;  /* 0x0000000f2f0f7220 */ /* 0x040fe20000400000 */
[C---:B------:R-:W-:Y:S01]  /*8970*/  FMUL R12, R47.reuse, R16 ;  /* 0x000000102f0c7220 */ /* 0x040fe20000400000 */
[----:B------:R-:W-:Y:S01]  /*8980*/  FMUL R13, R47, R17 ;  /* 0x000000112f0d7220 */ /* 0x000fe20000400000 */
[----:B------:R1:W-:Y:S01]  /*8990*/  STS.128 [R100+0x6000], R4 ;  /* 0x0060000464007388 */ /* 0x0003e20000000c00 */
[----:B------:R-:W-:Y:S01]  /*89a0*/  LOP3.LUT R69, R71, 0xffff0000, RZ, 0xc0, !PT ;  /* 0xffff000047457812 */ /* 0x000fe200078ec0ff */
[C---:B------:R-:W-:Y:S01]  /*89b0*/  FFMA R11, R49.reuse, R56, R11 ;  /* 0x00000038310b7223 */ /* 0x040fe2000000000b */
[----:B------:R-:W-:Y:S01]  /*89c0*/  SHF.L.U32 R70, R76, 0x10, RZ ;  /* 0x000000104c467819 */ /* 0x000fe200000006ff */
[C---:B------:R-:W-:Y:S01]  /*89d0*/  FFMA R15, R49.reuse, R57, R15 ;  /* 0x00000039310f7223 */ /* 0x040fe2000000000f */
[----:B------:R-:W-:Y:S01]  /*89e0*/  F2FP.BF16.F32.PACK_AB R8, R10, R3 ;  /* 0x000000030a08723e */ /* 0x000fe200000010ff */
[C---:B------:R-:W-:Y:S01]  /*89f0*/  FFMA R12, R49.reuse, R58, R12 ;  /* 0x0000003a310c7223 */ /* 0x040fe2000000000c */
[----:B------:R-:W-:Y:S01]  /*8a00*/  FFMA R13, R49, R59, R13 ;  /* 0x0000003b310d7223 */ /* 0x000fe2000000000d */
[C---:B------:R-:W-:Y:S01]  /*8a10*/  FMUL R14, R47.reuse, R18 ;  /* 0x000000122f0e7220 */ /* 0x040fe20000400000 */
[C---:B------:R-:W-:Y:S01]  /*8a20*/  FMUL R19, R47.reuse, R19 ;  /* 0x000000132f137220 */ /* 0x040fe20000400000 */
[C---:B------:R-:W-:Y:S01]  /*8a30*/  FMUL R16, R47.reuse, R20 ;  /* 0x000000142f107220 */ /* 0x040fe20000400000 */
[----:B------:R-:W-:Y:S01]  /*8a40*/  FMUL R17, R47, R21 ;  /* 0x000000152f117220 */ /* 0x000fe20000400000 */
[----:B------:R-:W-:Y:S01]  /*8a50*/  FFMA R14, R49, R60, R14 ;  /* 0x0000003c310e7223 */ /* 0x000fe2000000000e */
        /* <DEDUP_REMOVED lines=9> */
[----:B------:R-:W-:Y:S01]  /*8af0*/  F2FP.BF16.F32.PACK_AB R9, R15, R11 ;  /* 0x0000000b0f09723e */ /* 0x000fe200000010ff */
[----:B------:R-:W-:Y:S01]  /*8b00*/  FFMA R23, R49, R65, R23 ;  /* 0x0000004131177223 */ /* 0x000fe20000000017 */
[----:B------:R-:W-:Y:S01]  /*8b10*/  FMUL R27, R47, R27 ;  /* 0x0000001b2f1b7220 */ /* 0x000fe20000400000 */
[----:B------:R-:W-:Y:S01]  /*8b20*/  F2FP.BF16.F32.PACK_AB R10, R13, R12 ;  /* 0x0000000c0d0a723e */ /* 0x000fe200000010ff */
[----:B------:R-:W-:Y:S01]  /*8b30*/  FFMA R20, R49, R66, R20 ;  /* 0x0000004231147223 */ /* 0x000fe20000000014 */
[----:B------:R-:W-:Y:S01]  /*8b40*/  F2FP.BF16.F32.PACK_AB R11, R19, R14 ;  /* 0x0000000e130b723e */ /* 0x000fe200000010ff */
[----:B------:R-:W-:Y:S01]  /*8b50*/  FMUL R24, R47, R28 ;  /* 0x0000001c2f187220 */ /* 0x000fe20000400000 */
[----:B------:R-:W-:Y:S01]  /*8b60*/  LOP3.LUT R71, R76, 0xffff0000, RZ, 0xc0, !PT ;  /* 0xffff00004c477812 */ /* 0x000fe200078ec0ff */
[----:B------:R-:W-:Y:S01]  /*8b70*/  FFMA R21, R49, R67, R21 ;  /* 0x0000004331157223 */ /* 0x000fe20000000015 */
[----:B------:R-:W-:Y:S01]  /*8b80*/  SHF.L.U32 R72, R77, 0x10, RZ ;  /* 0x000000104d487819 */ /* 0x000fe200000006ff */
[----:B------:R1:W-:Y:S01]  /*8b90*/  STS.128 [R99+0x6010], R8 ;  /* 0x0060100863007388 */ /* 0x0003e20000000c00 */
[----:B------:R-:W-:Y:S01]  /*8ba0*/  FMUL R25, R47, R29 ;  /* 0x0000001d2f197220 */ /* 0x000fe20000400000 */
[----:B------:R-:W-:Y:S01]  /*8bb0*/  FFMA R22, R49, R68, R22 ;  /* 0x0000004431167223 */ /* 0x000fe20000000016 */
[----:B------:R-:W-:Y:S01]  /*8bc0*/  LOP3.LUT R73, R77, 0xffff0000, RZ, 0xc0, !PT ;  /* 0xffff00004d497812 */ /* 0x000fe200078ec0ff */
[----:B------:R-:W-:Y:S01]  /*8bd0*/  FMUL R26, R47, R30 ;  /* 0x0000001e2f1a7220 */ /* 0x000fe20000400000 */
[----:B------:R-:W-:Y:S01]  /*8be0*/  FFMA R27, R49, R69, R27 ;  /* 0x00000045311b7223 */ /* 0x000fe2000000001b */
[C---:B------:R-:W-:Y:S01]  /*8bf0*/  SHF.L.U32 R74, R78.reuse, 0x10, RZ ;  /* 0x000000104e4a7819 */ /* 0x040fe200000006ff */
[----:B------:R-:W-:Y:S01]  /*8c00*/  FMUL R31, R47, R31 ;  /* 0x0000001f2f1f7220 */ /* 0x000fe20000400000 */
[----:B------:R-:W-:Y:S01]  /*8c10*/  FFMA R24, R49, R70, R24 ;  /* 0x0000004631187223 */ /* 0x000fe20000000018 */
[----:B------:R-:W-:Y:S01]  /*8c20*/  LOP3.LUT R75, R78, 0xffff0000, RZ, 0xc0, !PT ;  /* 0xffff00004e4b7812 */ /* 0x000fe200078ec0ff */
[----:B------:R-:W-:Y:S01]  /*8c30*/  FMUL R28, R47, R32 ;  /* 0x000000202f1c7220 */ /* 0x000fe20000400000 */
[----:B------:R-:W-:Y:S01]  /*8c40*/  FFMA R25, R49, R71, R25 ;  /* 0x0000004731197223 */ /* 0x000fe20000000019 */
[----:B------:R-:W-:Y:S01]  /*8c50*/  SHF.L.U32 R76, R79, 0x10, RZ ;  /* 0x000000104f4c7819 */ /* 0x000fe200000006ff */
[----:B------:R-:W-:Y:S01]  /*8c60*/  FMUL R29, R47, R33 ;  /* 0x000000212f1d7220 */ /* 0x000fe20000400000 */
[----:B------:R-:W-:Y:S01]  /*8c70*/  F2FP.BF16.F32.PACK_AB R16, R17, R16 ;  /* 0x000000101110723e */ /* 0x000fe200000010ff */
[----:B------:R-:W-:Y:S01]  /*8c80*/  FFMA R26, R49, R72, R26 ;  /* 0x00000048311a7223 */ /* 0x000fe2000000001a */
[----:B------:R-:W-:Y:S01]  /*8c90*/  LOP3.LUT R77, R79, 0xffff0000, RZ, 0xc0, !PT ;  /* 0xffff00004f4d7812 */ /* 0x000fe200078ec0ff */
        /* <DEDUP_REMOVED lines=33> */
.L_x_133:
[----:B------:R-:W-:Y:S05]  /*8eb0*/  BSYNC.RECONVERGENT B0 ;  /* 0x0000000000007941 */ /* 0x000fea0003800200 */
.L_x_132:
[----:B------:R-:W-:Y:S01]  /*8ec0*/  BAR.SYNC.DEFER_BLOCKING 0x1, 0x80 ;  /* 0x0042000000007b1d */ /* 0x000fe20000010000 */
[----:B------:R-:W-:Y:S01]  /*8ed0*/  UISETP.NE.AND UP0, UPT, UR49, -0x4, UPT ;  /* 0xfffffffc3100788c */ /* 0x000fe2000bf05270 */
[----:B------:R-:W-:Y:S08]  /*8ee0*/  IADD3 R45, PT, PT, R45, 0x1, RZ ;  /* 0x000000012d2d7810 */ /* 0x000ff00007ffe0ff */
[----:B------:R-:W-:Y:S05]  /*8ef0*/  BRA.U !UP0, `(.L_x_134) ;  /* 0x0000000108287547 */ /* 0x000fea000b800000 */
[----:B------:R-:W-:Y:S01]  /*8f00*/  ISETP.NE.AND P0, PT, R107, RZ, PT ;  /* 0x000000ff6b00720c */ /* 0x000fe20003f05270 */
[----:B------:R-:W-:Y:S01]  /*8f10*/  IMAD.U32 R2, RZ, RZ, UR51 ;  /* 0x00000033ff027e24 */ /* 0x000fe2000f8e00ff */
[----:B------:R-:W-:Y:S01]  /*8f20*/  UIADD3 UR51, UPT, UPT, UR51, 0x1, URZ ;  /* 0x0000000133337890 */ /* 0x000fe2000fffe0ff */
[----:B------:R-:W-:Y:S03]  /*8f30*/  IMAD.U32 R0, RZ, RZ, UR37 ;  /* 0x00000025ff007e24 */ /* 0x000fe6000f8e00ff */
[----:B------:R-:W-:Y:S04]  /*8f40*/  UISETP.NE.AND UP0, UPT, UR51, 0x4, UPT ;  /* 0x000000043300788c */ /* 0x000fe8000bf05270 */
[----:B------:R-:W-:Y:S03]  /*8f50*/  USEL UR51, UR51, URZ, UP0 ;  /* 0x000000ff33337287 */ /* 0x000fe60008000000 */
[----:B------:R-:W-:Y:S05]  /*8f60*/  @P0 LEA R2, R2, UR48, 0x3 ;  /* 0x0000003002020c11 */ /* 0x000fea000f8e18ff */
[----:B------:R-:W-:Y:S05]  /*8f70*/  @P0 VIADD R2, R2, 0xe0 ;  /* 0x000000e002020836 */ /* 0x000fea0000000000 */
[----:B------:R-:W-:Y:S04]  /*8f80*/  @P0 PRMT R0, R0, 0x654, R2 ;  /* 0x0000065400000816 */ /* 0x000fe80000000002 */
[----:B------:R2:W-:Y:S03]  /*8f90*/  @P0 SYNCS.ARRIVE.TRANS64.RED.A1T0 RZ, [R0+URZ], RZ ;  /* 0x000000ff00ff09a7 */ /* 0x0005e600081004ff */
.L_x_134:
[----:B------:R-:W-:Y:S01]  /*8fa0*/  ISETP.NE.AND P2, PT, R103, RZ, PT ;  /* 0x000000ff6700720c */ /* 0x000fe20003f45270 */
[----:B------:R-:W-:Y:S01]  /*8fb0*/  UIADD3 UR49, UPT, UPT, UR49, 0x4, URZ ;  /* 0x0000000431317890 */ /* 0x000fe2000fffe0ff */
[----:B------:R-:W-:Y:S01]  /*8fc0*/  ISETP.NE.AND P0, PT, R105, 0x2, PT ;  /* 0x000000026900780c */ /* 0x000fe20003f05270 */
[----:B------:R-:W-:Y:S01]  /*8fd0*/  IMAD.IADD R14, R43, 0x1, R86 ;  /* 0x000000012b0e7824 */ /* 0x000fe200078e0256 */
[----:B------:R-:W-:Y:S01]  /*8fe0*/  ISETP.NE.AND P1, PT, R45, 0x4, PT ;  /* 0x000000042d00780c */ /* 0x000fe20003f25270 */
[----:B------:R-:W-:Y:S01]  /*8ff0*/  IMAD.IADD R15, R44, 0x1, R87 ;  /* 0x000000012c0f7824 */ /* 0x000fe200078e0257 */
[----:B------:R-:W-:Y:S02]  /*9000*/  SEL R2, RZ, 0x1, P0 ;  /* 0x00000001ff027807 */ /* 0x000fe40000000000 */
[----:B--2---:R-:W-:Y:S02]  /*9010*/  SEL R0, RZ, 0x1, P1 ;  /* 0x00000001ff007807 */ /* 0x004fe40000800000 */
[----:B------:R-:W-:Y:S02]  /*9020*/  LOP3.LUT R95, R95, R2, RZ, 0x3c, !PT ;  /* 0x000000025f5f7212 */ /* 0x000fe400078e3cff */
[----:B------:R-:W-:Y:S02]  /*9030*/  LOP3.LUT R96, R96, R0, RZ, 0x3c, !PT ;  /* 0x0000000060607212 */ /* 0x000fe400078e3cff */
[----:B------:R-:W-:Y:S02]  /*9040*/  @P2 R2UR UR36, R94 ;  /* 0x000000005e2422ca */ /* 0x000fe400000e0000 */
[----:B------:R-:W-:Y:S02]  /*9050*/  SEL R105, R105, RZ, P0 ;  /* 0x000000ff69697207 */ /* 0x000fe40000000000 */
[----:B------:R-:W-:Y:S01]  /*9060*/  SEL R45, R45, RZ, P1 ;  /* 0x000000ff2d2d7207 */ /* 0x000fe20000800000 */
[----:B------:R-:W-:Y:S10]  /*9070*/  @P2 BRA `(.L_x_135) ;  /* 0xffffffc000502947 */ /* 0x000ff4000383ffff */
[----:B------:R-:W-:-:S09]  /*9080*/  UISETP.NE.AND UP0, UPT, UR50, URZ, UPT ;  /* 0x000000ff3200728c */ /* 0x000fd2000bf05270 */
[----:B------:R-:W-:Y:S05]  /*9090*/  BRA.U !UP0, `(.L_x_136) ;  /* 0x0000000108487547 */ /* 0x000fea000b800000 */
[----:B------:R-:W2:Y:S02]  /*90a0*/  LDCU.64 UR4, c[0x0][0x890] ;  /* 0x00011200ff0477ac */ /* 0x000ea40008000a00 */
[----:B--2---:R-:W-:-:S04]  /*90b0*/  UISETP.NE.U32.AND UP0, UPT, UR4, URZ, UPT ;  /* 0x000000ff0400728c */ /* 0x004fc8000bf05070 */
[----:B------:R-:W-:-:S09]  /*90c0*/  UISETP.NE.AND.EX UP0, UPT, UR5, URZ, UPT, UP0 ;  /* 0x000000ff0500728c */ /* 0x000fd2000bf05300 */
[----:B------:R-:W-:Y:S05]  /*90d0*/  BRA.U UP0, `(.L_x_137) ;  /* 0x00000001000c7547 */ /* 0x000fea000b800000 */
[----:B------:R-:W-:-:S13]  /*90e0*/  FSETP.NEU.AND P0, PT, R49, RZ, PT ;  /* 0x000000ff3100720b */ /* 0x000fda0003f0d000 */
[----:B------:R-:W-:Y:S05]  /*90f0*/  @!P0 EXIT ;  /* 0x000000000000894d */ /* 0x000fea0003800000 */
[----:B------:R-:W-:Y:S05]  /*9100*/  BRA `(.L_x_136) ;  /* 0x00000000002c7947 */ /* 0x000fea0003800000 */
.L_x_137:
[----:B------:R-:W-:Y:S01]  /*9110*/  ISETP.NE.AND P0, PT, R104, RZ, PT ;  /* 0x000000ff6800720c */ /* 0x000fe20003f05270 */
[----:B------:R-:W-:-:S12]  /*9120*/  BSSY.RECONVERGENT B0, `(.L_x_136) ;  /* 0x0000009000007945 */ /* 0x000fd80003800200 */
[----:B------:R-:W-:Y:S05]  /*9130*/  @P0 BRA `(.L_x_138) ;  /* 0x0000000000140947 */ /* 0x000fea0003800000 */
[----:B------:R-:W2:Y:S02]  /*9140*/  LDCU.64 UR4, c[0x0][0x888] ;  /* 0x00011100ff0477ac */ /* 0x000ea40008000a00 */
[----:B--2---:R-:W-:-:S04]  /*9150*/  ISETP.NE.U32.AND P0, PT, RZ, UR4, PT ;  /* 0x00000004ff007c0c */ /* 0x004fc8000bf05070 */
[----:B------:R-:W-:-:S13]  /*9160*/  ISETP.NE.AND.EX P0, PT, RZ, UR5, PT, P0 ;  /* 0x00000005ff007c0c */ /* 0x000fda000bf05300 */
[----:B------:R-:W-:Y:S05]  /*9170*/  @!P0 EXIT ;  /* 0x000000000000894d */ /* 0x000fea0003800000 */
[----:B------:R-:W-:Y:S05]  /*9180*/  BRA `(.L_x_139) ;  /* 0x0000000000087947 */ /* 0x000fea0003800000 */
.L_x_138:
[----:B------:R-:W-:-:S13]  /*9190*/  FSETP.NEU.AND P0, PT, R49, RZ, PT ;  /* 0x000000ff3100720b */ /* 0x000fda0003f0d000 */
[----:B------:R-:W-:Y:S05]  /*91a0*/  @!P0 EXIT ;  /* 0x000000000000894d */ /* 0x000fea0003800000 */
.L_x_139:
[----:B------:R-:W-:Y:S05]  /*91b0*/  BSYNC.RECONVERGENT B0 ;  /* 0x0000000000007941 */ /* 0x000fea0003800200 */
.L_x_136:
[----:B------:R-:W-:Y:S01]  /*91c0*/  ULEA UR4, UR51, UR48, 0x3 ;  /* 0x0000003033047291 */ /* 0x000fe2000f8e18ff */
[----:B------:R-:W-:-:S04]  /*91d0*/  DEPBAR.LE SB0, 0x0 ;  /* 0x000080000000791a */ /* 0x000fc80000000000 */
[----:B------:R-:W-:-:S04]  /*91e0*/  UIADD3 UR4, UPT, UPT, UR4, 0xe0, URZ ;  /* 0x000000e004047890 */ /* 0x000fc8000fffe0ff */
[----:B------:R-:W-:-:S09]  /*91f0*/  UPRMT UR4, UR37, 0x654, UR4 ;  /* 0x0000065425047896 */ /* 0x000fd20008000004 */
[----:B------:R-:W-:Y:S01]  /*9200*/  SYNCS.ARRIVE.TRANS64.RED.A1T0 RZ, [UR4], RZ ;  /* 0x000000ffffff79a7 */ /* 0x000fe20008100404 */
[----:B------:R-:W-:Y:S05]  /*9210*/  EXIT ;  /* 0x000000000000794d */ /* 0x000fea0003800000 */
.L_x_20:
[----:B--2---:R2:W1:Y:S02]  /*9220*/  SYNCS.PHASECHK.TRANS64.TRYWAIT P0, [R2+URZ+0x180], R3 ;  /* 0x00018003020075a7 */ /* 0x00446400080011ff */
[----:B-1----:R-:W-:Y:S05]  /*9230*/  @!P0 NANOSLEEP.SYNCS 0x989680 ;  /* 0x009896800000895d */ /* 0x002fea0003900000 */
[----:B------:R-:W1:Y:S02]  /*9240*/  @!P0 SYNCS.PHASECHK.TRANS64 P0, [R2+URZ+0x180], R3 ;  /* 0x00018003020085a7 */ /* 0x000e6400080010ff */
[----:B-1----:R-:W-:Y:S05]  /*9250*/  @!P0 BRA `(.L_x_20) ;  /* 0xfffffffc00f08947 */ /* 0x002fea000383ffff */
[----:B------:R-:W-:Y:S05]  /*9260*/  BRA `(.L_x_140) ;  /* 0xffffff8400287947 */ /* 0x000fea000383ffff */
.L_x_23:
[----:B-1----:R-:W-:-:S07]  /*9270*/  MOV R2, UR33 ;  /* 0x0000002100027c02 */ /* 0x002fce0008000f00 */
.L_x_141:
[----:B-1----:R1:W2:Y:S02]  /*9280*/  SYNCS.PHASECHK.TRANS64.TRYWAIT P0, [R2+URZ+0x60], R4 ;  /* 0x00006004020075a7 */ /* 0x0022a400080011ff */
[----:B--2---:R-:W-:Y:S05]  /*9290*/  @!P0 NANOSLEEP.SYNCS 0x989680 ;  /* 0x009896800000895d */ /* 0x004fea0003900000 */
[----:B------:R-:W2:Y:S02]  /*92a0*/  @!P0 SYNCS.PHASECHK.TRANS64 P0, [R2+URZ+0x60], R4 ;  /* 0x00006004020085a7 */ /* 0x000ea400080010ff */
[----:B--2---:R-:W-:Y:S05]  /*92b0*/  @!P0 BRA `(.L_x_141) ;  /* 0xfffffffc00f08947 */ /* 0x004fea000383ffff */
[----:B------:R-:W-:Y:S05]  /*92c0*/  BRA `(.L_x_22) ;  /* 0xffffff84007c7947 */ /* 0x000fea000383ffff */
.L_x_29:
[----:B-1----:R-:W-:-:S07]  /*92d0*/  MOV R2, UR25 ;  /* 0x0000001900027c02 */ /* 0x002fce0008000f00 */
.L_x_142:
[----:B-1----:R1:W2:Y:S02]  /*92e0*/  SYNCS.PHASECHK.TRANS64.TRYWAIT P0, [R2+URZ+0x60], R4 ;  /* 0x00006004020075a7 */ /* 0x0022a400080011ff */
[----:B--2---:R-:W-:Y:S05]  /*92f0*/  @!P0 NANOSLEEP.SYNCS 0x989680 ;  /* 0x009896800000895d */ /* 0x004fea0003900000 */
[----:B------:R-:W2:Y:S02]  /*9300*/  @!P0 SYNCS.PHASECHK.TRANS64 P0, [R2+URZ+0x60], R4 ;  /* 0x00006004020085a7 */ /* 0x000ea400080010ff */
[----:B--2---:R-:W-:Y:S05]  /*9310*/  @!P0 BRA `(.L_x_142) ;  /* 0xfffffffc00f08947 */ /* 0x004fea000383ffff */
[----:B------:R-:W-:Y:S05]  /*9320*/  BRA `(.L_x_28) ;  /* 0xffffff8800387947 */ /* 0x000fea000383ffff */
.L_x_33:
[----:B-1----:R1:W2:Y:S02]  /*9330*/  SYNCS.PHASECHK.TRANS64.TRYWAIT P0, [R2+URZ+0x110], R3 ;  /* 0x00011003020075a7 */ /* 0x0022a400080011ff */
[----:B--2---:R-:W-:Y:S05]  /*9340*/  @!P0 NANOSLEEP.SYNCS 0x989680 ;  /* 0x009896800000895d */ /* 0x004fea0003900000 */
[----:B------:R-:W2:Y:S02]  /*9350*/  @!P0 SYNCS.PHASECHK.TRANS64 P0, [R2+URZ+0x110], R3 ;  /* 0x00011003020085a7 */ /* 0x000ea400080010ff */
[----:B--2---:R-:W-:Y:S05]  /*9360*/  @!P0 BRA `(.L_x_33) ;  /* 0xfffffffc00f08947 */ /* 0x004fea000383ffff */
[----:B------:R-:W-:Y:S05]  /*9370*/  BRA `(.L_x_143) ;  /* 0xffffff8800d87947 */ /* 0x000fea000383ffff */
.L_x_37:
[----:B----4-:R-:W-:-:S07]  /*9380*/  MOV R0, UR5 ;  /* 0x0000000500007c02 */ /* 0x010fce0008000f00 */
.L_x_144:
[----:B-1----:R1:W2:Y:S02]  /*9390*/  SYNCS.PHASECHK.TRANS64.TRYWAIT P0, [R0+URZ], R2 ;  /* 0x00000002000075a7 */ /* 0x0022a400080011ff */
[----:B--2---:R-:W-:Y:S05]  /*93a0*/  @!P0 NANOSLEEP.SYNCS 0x989680 ;  /* 0x009896800000895d */ /* 0x004fea0003900000 */
[----:B------:R-:W2:Y:S02]  /*93b0*/  @!P0 SYNCS.PHASECHK.TRANS64 P0, [R0+URZ], R2 ;  /* 0x00000002000085a7 */ /* 0x000ea400080010ff */
[----:B--2---:R-:W-:Y:S05]  /*93c0*/  @!P0 BRA `(.L_x_144) ;  /* 0xfffffffc00f08947 */ /* 0x004fea000383ffff */
[----:B------:R-:W-:Y:S05]  /*93d0*/  BRA `(.L_x_145) ;  /* 0xffffff9000487947 */ /* 0x000fea000383ffff */
.L_x_38:
[----:B----4-:R-:W-:-:S07]  /*93e0*/  MOV R0, UR5 ;  /* 0x0000000500007c02 */ /* 0x010fce0008000f00 */
.L_x_146:
[----:B-1----:R1:W2:Y:S02]  /*93f0*/  SYNCS.PHASECHK.TRANS64.TRYWAIT P0, [R0+URZ], R3 ;  /* 0x00000003000075a7 */ /* 0x0022a400080011ff */
[----:B--2---:R-:W-:Y:S05]  /*9400*/  @!P0 NANOSLEEP.SYNCS 0x989680 ;  /* 0x009896800000895d */ /* 0x004fea0003900000 */
[----:B------:R-:W2:Y:S02]  /*9410*/  @!P0 SYNCS.PHASECHK.TRANS64 P0, [R0+URZ], R3 ;  /* 0x00000003000085a7 */ /* 0x000ea400080010ff */
[----:B--2---:R-:W-:Y:S05]  /*9420*/  @!P0 BRA `(.L_x_146) ;  /* 0xfffffffc00f08947 */ /* 0x004fea000383ffff */
[----:B------:R-:W-:Y:S05]  /*9430*/  BRA `(.L_x_147) ;  /* 0xffffff9000547947 */ /* 0x000fea000383ffff */
.L_x_39:
[----:B----4-:R-:W-:-:S07]  /*9440*/  MOV R0, UR5 ;  /* 0x0000000500007c02 */ /* 0x010fce0008000f00 */
.L_x_148:
[----:B-1----:R1:W2:Y:S02]  /*9450*/  SYNCS.PHASECHK.TRANS64.TRYWAIT P0, [R0+URZ], R3 ;  /* 0x00000003000075a7 */ /* 0x0022a400080011ff */
[----:B--2---:R-:W-:Y:S05]  /*9460*/  @!P0 NANOSLEEP.SYNCS 0x989680 ;  /* 0x009896800000895d */ /* 0x004fea0003900000 */
[----:B------:R-:W2:Y:S02]  /*9470*/  @!P0 SYNCS.PHASECHK.TRANS64 P0, [R0+URZ], R3 ;  /* 0x00000003000085a7 */ /* 0x000ea400080010ff */
[----:B--2---:R-:W-:Y:S05]  /*9480*/  @!P0 BRA `(.L_x_148) ;  /* 0xfffffffc00f08947 */ /* 0x004fea000383ffff */
[----:B------:R-:W-:Y:S05]  /*9490*/  BRA `(.L_x_149) ;  /* 0xffffff9000607947 */ /* 0x000fea000383ffff */
.L_x_40:
[----:B----4-:R-:W-:-:S07]  /*94a0*/  MOV R0, UR5 ;  /* 0x0000000500007c02 */ /* 0x010fce0008000f00 */
.L_x_150:
[----:B-1----:R1:W2:Y:S02]  /*94b0*/  SYNCS.PHASECHK.TRANS64.TRYWAIT P0, [R0+URZ], R3 ;  /* 0x00000003000075a7 */ /* 0x0022a400080011ff */
[----:B--2---:R-:W-:Y:S05]  /*94c0*/  @!P0 NANOSLEEP.SYNCS 0x989680 ;  /* 0x009896800000895d */ /* 0x004fea0003900000 */
[----:B------:R-:W2:Y:S02]  /*94d0*/  @!P0 SYNCS.PHASECHK.TRANS64 P0, [R0+URZ], R3 ;  /* 0x00000003000085a7 */ /* 0x000ea400080010ff */
[----:B--2---:R-:W-:Y:S05]  /*94e0*/  @!P0 BRA `(.L_x_150) ;  /* 0xfffffffc00f08947 */ /* 0x004fea000383ffff */
[----:B------:R-:W-:Y:S05]  /*94f0*/  BRA `(.L_x_151) ;  /* 0xffffff90006c7947 */ /* 0x000fea000383ffff */
.L_x_41:
[----:B----4-:R-:W-:-:S07]  /*9500*/  MOV R0, UR5 ;  /* 0x0000000500007c02 */ /* 0x010fce0008000f00 */
.L_x_152:
[----:B-1----:R1:W2:Y:S02]  /*9510*/  SYNCS.PHASECHK.TRANS64.TRYWAIT P0, [R0+URZ], R3 ;  /* 0x00000003000075a7 */ /* 0x0022a400080011ff */
[----:B--2---:R-:W-:Y:S05]  /*9520*/  @!P0 NANOSLEEP.SYNCS 0x989680 ;  /* 0x009896800000895d */ /* 0x004fea0003900000 */
[----:B------:R-:W2:Y:S02]  /*9530*/  @!P0 SYNCS.PHASECHK.TRANS64 P0, [R0+URZ], R3 ;  /* 0x00000003000085a7 */ /* 0x000ea400080010ff */
[----:B--2---:R-:W-:Y:S05]  /*9540*/  @!P0 BRA `(.L_x_152) ;  /* 0xfffffffc00f08947 */ /* 0x004fea000383ffff */
[----:B------:R-:W-:Y:S05]  /*9550*/  BRA `(.L_x_153) ;  /* 0xffffff9000787947 */ /* 0x000fea000383ffff */
.L_x_42:
[----:B----4-:R-:W-:-:S07]  /*9560*/  MOV R0, UR5 ;  /* 0x0000000500007c02 */ /* 0x010fce0008000f00 */
.L_x_154:
[----:B-1----:R1:W2:Y:S02]  /*9570*/  SYNCS.PHASECHK.TRANS64.TRYWAIT P0, [R0+URZ], R3 ;  /* 0x00000003000075a7 */ /* 0x0022a400080011ff */
[----:B--2---:R-:W-:Y:S05]  /*9580*/  @!P0 NANOSLEEP.SYNCS 0x989680 ;  /* 0x009896800000895d */ /* 0x004fea0003900000 */
[----:B------:R-:W2:Y:S02]  /*9590*/  @!P0 SYNCS.PHASECHK.TRANS64 P0, [R0+URZ], R3 ;  /* 0x00000003000085a7 */ /* 0x000ea400080010ff */
[----:B--2---:R-:W-:Y:S05]  /*95a0*/  @!P0 BRA `(.L_x_154) ;  /* 0xfffffffc00f08947 */ /* 0x004fea000383ffff */
[----:B------:R-:W-:Y:S05]  /*95b0*/  BRA `(.L_x_155) ;  /* 0xffffff9000847947 */ /* 0x000fea000383ffff */
.L_x_43:
[----:B----4-:R-:W-:-:S07]  /*95c0*/  MOV R0, UR5 ;  /* 0x0000000500007c02 */ /* 0x010fce0008000f00 */
.L_x_156:
[----:B-1----:R1:W2:Y:S02]  /*95d0*/  SYNCS.PHASECHK.TRANS64.TRYWAIT P0, [R0+URZ], R3 ;  /* 0x00000003000075a7 */ /* 0x0022a400080011ff */
[----:B--2---:R-:W-:Y:S05]  /*95e0*/  @!P0 NANOSLEEP.SYNCS 0x989680 ;  /* 0x009896800000895d */ /* 0x004fea0003900000 */
[----:B------:R-:W2:Y:S02]  /*95f0*/  @!P0 SYNCS.PHASECHK.TRANS64 P0, [R0+URZ], R3 ;  /* 0x00000003000085a7 */ /* 0x000ea400080010ff */
[----:B--2---:R-:W-:Y:S05]  /*9600*/  @!P0 BRA `(.L_x_156) ;  /* 0xfffffffc00f08947 */ /* 0x004fea000383ffff */
[----:B------:R-:W-:Y:S05]  /*9610*/  BRA `(.L_x_157) ;  /* 0xffffff9000907947 */ /* 0x000fea000383ffff */
.L_x_44:
[----:B----4-:R-:W-:-:S07]  /*9620*/  MOV R0, UR5 ;  /* 0x0000000500007c02 */ /* 0x010fce0008000f00 */
.L_x_158:
[----:B-1----:R1:W2:Y:S02]  /*9630*/  SYNCS.PHASECHK.TRANS64.TRYWAIT P0, [R0+URZ], R3 ;  /* 0x00000003000075a7 */ /* 0x0022a400080011ff */
[----:B--2---:R-:W-:Y:S05]  /*9640*/  @!P0 NANOSLEEP.SYNCS 0x989680 ;  /* 0x009896800000895d */ /* 0x004fea0003900000 */
[----:B------:R-:W2:Y:S02]  /*9650*/  @!P0 SYNCS.PHASECHK.TRANS64 P0, [R0+URZ], R3 ;  /* 0x00000003000085a7 */ /* 0x000ea400080010ff */
[----:B--2---:R-:W-:Y:S05]  /*9660*/  @!P0 BRA `(.L_x_158) ;  /* 0xfffffffc00f08947 */ /* 0x004fea000383ffff */
[----:B------:R-:W-:Y:S05]  /*9670*/  BRA `(.L_x_159) ;  /* 0xffffff90009c7947 */ /* 0x000fea000383ffff */
.L_x_45:
[----:B----4-:R-:W-:-:S07]  /*9680*/  MOV R0, UR5 ;  /* 0x0000000500007c02 */ /* 0x010fce0008000f00 */
.L_x_160:
[----:B-1----:R1:W2:Y:S02]  /*9690*/  SYNCS.PHASECHK.TRANS64.TRYWAIT P0, [R0+URZ], R3 ;  /* 0x00000003000075a7 */ /* 0x0022a400080011ff */
[----:B--2---:R-:W-:Y:S05]  /*96a0*/  @!P0 NANOSLEEP.SYNCS 0x989680 ;  /* 0x009896800000895d */ /* 0x004fea0003900000 */
[----:B------:R-:W2:Y:S02]  /*96b0*/  @!P0 SYNCS.PHASECHK.TRANS64 P0, [R0+URZ], R3 ;  /* 0x00000003000085a7 */ /* 0x000ea400080010ff */
[----:B--2---:R-:W-:Y:S05]  /*96c0*/  @!P0 BRA `(.L_x_160) ;  /* 0xfffffffc00f08947 */ /* 0x004fea000383ffff */
[----:B------:R-:W-:Y:S05]  /*96d0*/  BRA `(.L_x_161) ;  /* 0xffffff9000a87947 */ /* 0x000fea000383ffff */
.L_x_46:
[----:B----4-:R-:W-:-:S07]  /*96e0*/  MOV R0, UR5 ;  /* 0x0000000500007c02 */ /* 0x010fce0008000f00 */
.L_x_162:
[----:B-1----:R1:W2:Y:S02]  /*96f0*/  SYNCS.PHASECHK.TRANS64.TRYWAIT P0, [R0+URZ], R3 ;  /* 0x00000003000075a7 */ /* 0x0022a400080011ff */
[----:B--2---:R-:W-:Y:S05]  /*9700*/  @!P0 NANOSLEEP.SYNCS 0x989680 ;  /* 0x009896800000895d */ /* 0x004fea0003900000 */
[----:B------:R-:W2:Y:S02]  /*9710*/  @!P0 SYNCS.PHASECHK.TRANS64 P0, [R0+URZ], R3 ;  /* 0x00000003000085a7 */ /* 0x000ea400080010ff */
[----:B--2---:R-:W-:Y:S05]  /*9720*/  @!P0 BRA `(.L_x_162) ;  /* 0xfffffffc00f08947 */ /* 0x004fea000383ffff */
[----:B------:R-:W-:Y:S05]  /*9730*/  BRA `(.L_x_163) ;  /* 0xffffff9000b47947 */ /* 0x000fea000383ffff */
.L_x_47:
[----:B----4-:R-:W-:-:S07]  /*9740*/  MOV R0, UR5 ;  /* 0x0000000500007c02 */ /* 0x010fce0008000f00 */
.L_x_164:
[----:B-1----:R1:W2:Y:S02]  /*9750*/  SYNCS.PHASECHK.TRANS64.TRYWAIT P0, [R0+URZ], R3 ;  /* 0x00000003000075a7 */ /* 0x0022a400080011ff */
[----:B--2---:R-:W-:Y:S05]  /*9760*/  @!P0 NANOSLEEP.SYNCS 0x989680 ;  /* 0x009896800000895d */ /* 0x004fea0003900000 */
[----:B------:R-:W2:Y:S02]  /*9770*/  @!P0 SYNCS.PHASECHK.TRANS64 P0, [R0+URZ], R3 ;  /* 0x00000003000085a7 */ /* 0x000ea400080010ff */
[----:B--2---:R-:W-:Y:S05]  /*9780*/  @!P0 BRA `(.L_x_164) ;  /* 0xfffffffc00f08947 */ /* 0x004fea000383ffff */
[----:B------:R-:W-:Y:S05]  /*9790*/  BRA `(.L_x_165) ;  /* 0xffffff9000c07947 */ /* 0x000fea000383ffff */
.L_x_50:
[----:B-1----:R1:W2:Y:S02]  /*97a0*/  SYNCS.PHASECHK.TRANS64.TRYWAIT P0, [R0+URZ+0x170], R4 ;  /* 0x00017004000075a7 */ /* 0x0022a400080011ff */
[----:B--2---:R-:W-:Y:S05]  /*97b0*/  @!P0 NANOSLEEP.SYNCS 0x989680 ;  /* 0x009896800000895d */ /* 0x004fea0003900000 */
[----:B------:R-:W2:Y:S02]  /*97c0*/  @!P0 SYNCS.PHASECHK.TRANS64 P0, [R0+URZ+0x170], R4 ;  /* 0x00017004000085a7 */ /* 0x000ea400080010ff */
[----:B--2---:R-:W-:Y:S05]  /*97d0*/  @!P0 BRA `(.L_x_50) ;  /* 0xfffffffc00f08947 */ /* 0x004fea000383ffff */
[----:B------:R-:W-:Y:S05]  /*97e0*/  BRA `(.L_x_166) ;  /* 0xffffff94001c7947 */ /* 0x000fea000383ffff */
.L_x_51:
[----:B------:R-:W-:-:S07]  /*97f0*/  MOV R0, UR5 ;  /* 0x0000000500007c02 */ /* 0x000fce0008000f00 */
.L_x_167:
[----:B-1----:R1:W2:Y:S02]  /*9800*/  SYNCS.PHASECHK.TRANS64.TRYWAIT P0, [R0+URZ+0x120], R5 ;  /* 0x00012005000075a7 */ /* 0x0022a400080011ff */
[----:B--2---:R-:W-:Y:S05]  /*9810*/  @!P0 NANOSLEEP.SYNCS 0x989680 ;  /* 0x009896800000895d */ /* 0x004fea0003900000 */
[----:B------:R-:W2:Y:S02]  /*9820*/  @!P0 SYNCS.PHASECHK.TRANS64 P0, [R0+URZ+0x120], R5 ;  /* 0x00012005000085a7 */ /* 0x000ea400080010ff */
[----:B--2---:R-:W-:Y:S05]  /*9830*/  @!P0 BRA `(.L_x_167) ;  /* 0xfffffffc00f08947 */ /* 0x004fea000383ffff */
[----:B------:R-:W-:Y:S05]  /*9840*/  BRA `(.L_x_168) ;  /* 0xffffff94002c7947 */ /* 0x000fea000383ffff */
.L_x_52:
[----:B-1----:R1:W2:Y:S02]  /*9850*/  SYNCS.PHASECHK.TRANS64.TRYWAIT P1, [R0+URZ+0x110], R4 ;  /* 0x00011004000075a7 */ /* 0x0022a400080211ff */
[----:B--2---:R-:W-:Y:S05]  /*9860*/  @!P1 NANOSLEEP.SYNCS 0x989680 ;  /* 0x009896800000995d */ /* 0x004fea0003900000 */
[----:B------:R-:W2:Y:S02]  /*9870*/  @!P1 SYNCS.PHASECHK.TRANS64 P1, [R0+URZ+0x110], R4 ;  /* 0x00011004000095a7 */ /* 0x000ea400080210ff */
[----:B--2---:R-:W-:Y:S05]  /*9880*/  @!P1 BRA `(.L_x_52) ;  /* 0xfffffffc00f09947 */ /* 0x004fea000383ffff */
[----:B------:R-:W-:Y:S05]  /*9890*/  BRA `(.L_x_169) ;  /* 0xffffff94005c7947 */ /* 0x000fea000383ffff */
.L_x_55:
[----:B------:R-:W-:-:S07]  /*98a0*/  MOV R0, UR5 ;  /* 0x0000000500007c02 */ /* 0x000fce0008000f00 */
.L_x_170:
[----:B-1----:R1:W2:Y:S02]  /*98b0*/  SYNCS.PHASECHK.TRANS64.TRYWAIT P0, [R0+URZ+0x120], R2 ;  /* 0x00012002000075a7 */ /* 0x0022a400080011ff */
[----:B--2---:R-:W-:Y:S05]  /*98c0*/  @!P0 NANOSLEEP.SYNCS 0x989680 ;  /* 0x009896800000895d */ /* 0x004fea0003900000 */
[----:B------:R-:W2:Y:S02]  /*98d0*/  @!P0 SYNCS.PHASECHK.TRANS64 P0, [R0+URZ+0x120], R2 ;  /* 0x00012002000085a7 */ /* 0x000ea400080010ff */
[----:B--2---:R-:W-:Y:S05]  /*98e0*/  @!P0 BRA `(.L_x_170) ;  /* 0xfffffffc00f08947 */ /* 0x004fea000383ffff */
[----:B------:R-:W-:Y:S05]  /*98f0*/  BRA `(.L_x_54) ;  /* 0xffffff9400b07947 */ /* 0x000fea000383ffff */
.L_x_62:
[----:B-1----:R1:W2:Y:S02]  /*9900*/  SYNCS.PHASECHK.TRANS64.TRYWAIT P1, [R0+URZ+0x110], R2 ;  /* 0x00011002000075a7 */ /* 0x0022a400080211ff */
[----:B--2---:R-:W-:Y:S05]  /*9910*/  @!P1 NANOSLEEP.SYNCS 0x989680 ;  /* 0x009896800000995d */ /* 0x004fea0003900000 */
[----:B------:R-:W2:Y:S02]  /*9920*/  @!P1 SYNCS.PHASECHK.TRANS64 P1, [R0+URZ+0x110], R2 ;  /* 0x00011002000095a7 */ /* 0x000ea400080210ff */
[----:B--2---:R-:W-:Y:S05]  /*9930*/  @!P1 BRA `(.L_x_62) ;  /* 0xfffffffc00f09947 */ /* 0x004fea000383ffff */
[----:B------:R-:W-:Y:S05]  /*9940*/  BRA `(.L_x_171) ;  /* 0xffffff9c00107947 */ /* 0x000fea000383ffff */
.L_x_63:
[----:B------:R-:W-:-:S07]  /*9950*/  MOV R2, UR8 ;  /* 0x0000000800027c02 */ /* 0x000fce0008000f00 */
.L_x_172:
[----:B-1----:R1:W2:Y:S02]  /*9960*/  SYNCS.PHASECHK.TRANS64.TRYWAIT P0, [R2+URZ+0x150], R0 ;  /* 0x00015000020075a7 */ /* 0x0022a400080011ff */
[----:B--2---:R-:W-:Y:S05]  /*9970*/  @!P0 NANOSLEEP.SYNCS 0x989680 ;  /* 0x009896800000895d */ /* 0x004fea0003900000 */
[----:B------:R-:W2:Y:S02]  /*9980*/  @!P0 SYNCS.PHASECHK.TRANS64 P0, [R2+URZ+0x150], R0 ;  /* 0x00015000020085a7 */ /* 0x000ea400080010ff */
[----:B--2---:R-:W-:Y:S05]  /*9990*/  @!P0 BRA `(.L_x_172) ;  /* 0xfffffffc00f08947 */ /* 0x004fea000383ffff */
[----:B------:R-:W-:Y:S05]  /*99a0*/  BRA `(.L_x_173) ;  /* 0xffffff9c00487947 */ /* 0x000fea000383ffff */
.L_x_66:
[----:B------:R-:W-:Y:S07]  /*99b0*/  MOV R0, UR7 ;  /* 0x0000000700007c02 */ /* 0x000fee0008000f00 */
.L_x_174:
[----:B-1----:R1:W2:Y:S02]  /*99c0*/  SYNCS.PHASECHK.TRANS64.TRYWAIT P0, [R0+URZ], R2 ;  /* 0x00000002000075a7 */ /* 0x0022a400080011ff */
[----:B--2---:R-:W-:Y:S05]  /*99d0*/  @!P0 NANOSLEEP.SYNCS 0x989680 ;  /* 0x009896800000895d */ /* 0x004fea0003900000 */
[----:B------:R-:W2:Y:S02]  /*99e0*/  @!P0 SYNCS.PHASECHK.TRANS64 P0, [R0+URZ], R2 ;  /* 0x00000002000085a7 */ /* 0x000ea400080010ff */
[----:B--2---:R-:W-:Y:S05]  /*99f0*/  @!P0 BRA `(.L_x_174) ;  /* 0xfffffffc00f08947 */ /* 0x004fea000383ffff */
[----:B------:R-:W-:Y:S05]  /*9a00*/  BRA `(.L_x_65) ;  /* 0xffffff9c00647947 */ /* 0x000fea000383ffff */
.L_x_69:
[----:B------:R-:W-:-:S07]  /*9a10*/  MOV R0, UR5 ;  /* 0x0000000500007c02 */ /* 0x000fce0008000f00 */
.L_x_175:
[----:B--2---:R2:W3:Y:S02]  /*9a20*/  SYNCS.PHASECHK.TRANS64.TRYWAIT P0, [R0+URZ], R2 ;  /* 0x00000002000075a7 */ /* 0x0044e400080011ff */
[----:B---3--:R-:W-:Y:S05]  /*9a30*/  @!P0 NANOSLEEP.SYNCS 0x989680 ;  /* 0x009896800000895d */ /* 0x008fea0003900000 */
[----:B------:R-:W3:Y:S02]  /*9a40*/  @!P0 SYNCS.PHASECHK.TRANS64 P0, [R0+URZ], R2 ;  /* 0x00000002000085a7 */ /* 0x000ee400080010ff */
[----:B---3--:R-:W-:Y:S05]  /*9a50*/  @!P0 BRA `(.L_x_175) ;  /* 0xfffffffc00f08947 */ /* 0x008fea000383ffff */
[----:B------:R-:W-:Y:S05]  /*9a60*/  BRA `(.L_x_176) ;  /* 0xffffffa000187947 */ /* 0x000fea000383ffff */
.L_x_70:
[----:B------:R-:W-:-:S07]  /*9a70*/  MOV R0, UR5 ;  /* 0x0000000500007c02 */ /* 0x000fce0008000f00 */
.L_x_177:
[----:B-1----:R1:W2:Y:S02]  /*9a80*/  SYNCS.PHASECHK.TRANS64.TRYWAIT P0, [R0+URZ], R3 ;  /* 0x00000003000075a7 */ /* 0x0022a400080011ff */
[----:B--2---:R-:W-:Y:S05]  /*9a90*/  @!P0 NANOSLEEP.SYNCS 0x989680 ;  /* 0x009896800000895d */ /* 0x004fea0003900000 */
[----:B------:R-:W2:Y:S02]  /*9aa0*/  @!P0 SYNCS.PHASECHK.TRANS64 P0, [R0+URZ], R3 ;  /* 0x00000003000085a7 */ /* 0x000ea400080010ff */
[----:B--2---:R-:W-:Y:S05]  /*9ab0*/  @!P0 BRA `(.L_x_177) ;  /* 0xfffffffc00f08947 */ /* 0x004fea000383ffff */
[----:B------:R-:W-:Y:S05]  /*9ac0*/  BRA `(.L_x_178) ;  /* 0xffffffa000247947 */ /* 0x000fea000383ffff */
.L_x_71:
[----:B------:R-:W-:-:S07]  /*9ad0*/  MOV R0, UR5 ;  /* 0x0000000500007c02 */ /* 0x000fce0008000f00 */
.L_x_179:
[----:B-1----:R1:W2:Y:S02]  /*9ae0*/  SYNCS.PHASECHK.TRANS64.TRYWAIT P0, [R0+URZ], R3 ;  /* 0x00000003000075a7 */ /* 0x0022a400080011ff */
[----:B--2---:R-:W-:Y:S05]  /*9af0*/  @!P0 NANOSLEEP.SYNCS 0x989680 ;  /* 0x009896800000895d */ /* 0x004fea0003900000 */
[----:B------:R-:W2:Y:S02]  /*9b00*/  @!P0 SYNCS.PHASECHK.TRANS64 P0, [R0+URZ], R3 ;  /* 0x00000003000085a7 */ /* 0x000ea400080010ff */
[----:B--2---:R-:W-:Y:S05]  /*9b10*/  @!P0 BRA `(.L_x_179) ;  /* 0xfffffffc00f08947 */ /* 0x004fea000383ffff */
[----:B------:R-:W-:Y:S05]  /*9b20*/  BRA `(.L_x_180) ;  /* 0xffffffa000307947 */ /* 0x000fea000383ffff */
.L_x_72:
[----:B-1----:R-:W-:-:S07]  /*9b30*/  MOV R0, UR7 ;  /* 0x0000000700007c02 */ /* 0x002fce0008000f00 */
.L_x_181:
[----:B-1----:R1:W2:Y:S02]  /*9b40*/  SYNCS.PHASECHK.TRANS64.TRYWAIT P0, [R0+URZ], R2 ;  /* 0x00000002000075a7 */ /* 0x0022a400080011ff */
[----:B--2---:R-:W-:Y:S05]  /*9b50*/  @!P0 NANOSLEEP.SYNCS 0x989680 ;  /* 0x009896800000895d */ /* 0x004fea0003900000 */
[----:B------:R-:W2:Y:S02]  /*9b60*/  @!P0 SYNCS.PHASECHK.TRANS64 P0, [R0+URZ], R2 ;  /* 0x00000002000085a7 */ /* 0x000ea400080010ff */
[----:B--2---:R-:W-:Y:S05]  /*9b70*/  @!P0 BRA `(.L_x_181) ;  /* 0xfffffffc00f08947 */ /* 0x004fea000383ffff */
[----:B------:R-:W-:Y:S05]  /*9b80*/  BRA `(.L_x_182) ;  /* 0xffffffa0003c7947 */ /* 0x000fea000383ffff */
.L_x_77:
[----:B--2---:R2:W3:Y:S02]  /*9b90*/  SYNCS.PHASECHK.TRANS64.TRYWAIT P0, [R0+URZ+0x110], R2 ;  /* 0x00011002000075a7 */ /* 0x0044e400080011ff */
[----:B---3--:R-:W-:Y:S05]  /*9ba0*/  @!P0 NANOSLEEP.SYNCS 0x989680 ;  /* 0x009896800000895d */ /* 0x008fea0003900000 */
[----:B------:R-:W3:Y:S02]  /*9bb0*/  @!P0 SYNCS.PHASECHK.TRANS64 P0, [R0+URZ+0x110], R2 ;  /* 0x00011002000085a7 */ /* 0x000ee400080010ff */
[----:B---3--:R-:W-:Y:S05]  /*9bc0*/  @!P0 BRA `(.L_x_77) ;  /* 0xfffffffc00f08947 */ /* 0x008fea000383ffff */
[----:B------:R-:W-:Y:S05]  /*9bd0*/  BRA `(.L_x_183) ;  /* 0xffffffa400487947 */ /* 0x000fea000383ffff */
.L_x_80:
[----:B------:R-:W-:Y:S07]  /*9be0*/  MOV R0, UR7 ;  /* 0x0000000700007c02 */ /* 0x000fee0008000f00 */
.L_x_184:
[----:B--2---:R2:W3:Y:S02]  /*9bf0*/  SYNCS.PHASECHK.TRANS64.TRYWAIT P0, [R0+URZ+0x108], R2 ;  /* 0x00010802000075a7 */ /* 0x0044e400080011ff */
[----:B---3--:R-:W-:Y:S05]  /*9c00*/  @!P0 NANOSLEEP.SYNCS 0x989680 ;  /* 0x009896800000895d */ /* 0x008fea0003900000 */
[----:B------:R-:W3:Y:S02]  /*9c10*/  @!P0 SYNCS.PHASECHK.TRANS64 P0, [R0+URZ+0x108], R2 ;  /* 0x00010802000085a7 */ /* 0x000ee400080010ff */
[----:B---3--:R-:W-:Y:S05]  /*9c20*/  @!P0 BRA `(.L_x_184) ;  /* 0xfffffffc00f08947 */ /* 0x008fea000383ffff */
[----:B------:R-:W-:Y:S05]  /*9c30*/  BRA `(.L_x_79) ;  /* 0xffffffa800287947 */ /* 0x000fea000383ffff */
.L_x_83:
[----:B------:R-:W-:Y:S07]  /*9c40*/  MOV R0, UR7 ;  /* 0x0000000700007c02 */ /* 0x000fee0008000f00 */
.L_x_185:
[----:B-1----:R1:W2:Y:S02]  /*9c50*/  SYNCS.PHASECHK.TRANS64.TRYWAIT P0, [R0+URZ+0xe0], R14 ;  /* 0x0000e00e000075a7 */ /* 0x0022a400080011ff */
[----:B--2---:R-:W-:Y:S05]  /*9c60*/  @!P0 NANOSLEEP.SYNCS 0x989680 ;  /* 0x009896800000895d */ /* 0x004fea0003900000 */
[----:B------:R-:W2:Y:S02]  /*9c70*/  @!P0 SYNCS.PHASECHK.TRANS64 P0, [R0+URZ+0xe0], R14 ;  /* 0x0000e00e000085a7 */ /* 0x000ea400080010ff */
[----:B--2---:R-:W-:Y:S05]  /*9c80*/  @!P0 BRA `(.L_x_185) ;  /* 0xfffffffc00f08947 */ /* 0x004fea000383ffff */
[----:B------:R-:W-:Y:S05]  /*9c90*/  BRA `(.L_x_186) ;  /* 0xffffffa800a07947 */ /* 0x000fea000383ffff */
.L_x_84:
[----:B------:R-:W-:Y:S07]  /*9ca0*/  MOV R0, UR7 ;  /* 0x0000000700007c02 */ /* 0x000fee0008000f00 */
.L_x_187:
[----:B-1----:R1:W2:Y:S02]  /*9cb0*/  SYNCS.PHASECHK.TRANS64.TRYWAIT P0, [R0+URZ+0xe8], R14 ;  /* 0x0000e80e000075a7 */ /* 0x0022a400080011ff */
[----:B--2---:R-:W-:Y:S05]  /*9cc0*/  @!P0 NANOSLEEP.SYNCS 0x989680 ;  /* 0x009896800000895d */ /* 0x004fea0003900000 */
[----:B------:R-:W2:Y:S02]  /*9cd0*/  @!P0 SYNCS.PHASECHK.TRANS64 P0, [R0+URZ+0xe8], R14 ;  /* 0x0000e80e000085a7 */ /* 0x000ea400080010ff */
[----:B--2---:R-:W-:Y:S05]  /*9ce0*/  @!P0 BRA `(.L_x_187) ;  /* 0xfffffffc00f08947 */ /* 0x004fea000383ffff */
[----:B------:R-:W-:Y:S05]  /*9cf0*/  BRA `(.L_x_188) ;  /* 0xffffffa800d87947 */ /* 0x000fea000383ffff */
.L_x_85:
[----:B------:R-:W-:Y:S07]  /*9d00*/  MOV R0, UR7 ;  /* 0x0000000700007c02 */ /* 0x000fee0008000f00 */
.L_x_189:
[----:B-1----:R1:W2:Y:S02]  /*9d10*/  SYNCS.PHASECHK.TRANS64.TRYWAIT P0, [R0+URZ+0xf0], R14 ;  /* 0x0000f00e000075a7 */ /* 0x0022a400080011ff */
[----:B--2---:R-:W-:Y:S05]  /*9d20*/  @!P0 NANOSLEEP.SYNCS 0x989680 ;  /* 0x009896800000895d */ /* 0x004fea0003900000 */
[----:B------:R-:W2:Y:S02]  /*9d30*/  @!P0 SYNCS.PHASECHK.TRANS64 P0, [R0+URZ+0xf0], R14 ;  /* 0x0000f00e000085a7 */ /* 0x000ea400080010ff */
[----:B--2---:R-:W-:Y:S05]  /*9d40*/  @!P0 BRA `(.L_x_189) ;  /* 0xfffffffc00f08947 */ /* 0x004fea000383ffff */
[----:B------:R-:W-:Y:S05]  /*9d50*/  BRA `(.L_x_190) ;  /* 0xffffffac001c7947 */ /* 0x000fea000383ffff */
.L_x_86:
[----:B------:R-:W-:Y:S07]  /*9d60*/  MOV R0, UR7 ;  /* 0x0000000700007c02 */ /* 0x000fee0008000f00 */
.L_x_191:
[----:B-1----:R1:W2:Y:S02]  /*9d70*/  SYNCS.PHASECHK.TRANS64.TRYWAIT P0, [R0+URZ+0xf8], R14 ;  /* 0x0000f80e000075a7 */ /* 0x0022a400080011ff */
[----:B--2---:R-:W-:Y:S05]  /*9d80*/  @!P0 NANOSLEEP.SYNCS 0x989680 ;  /* 0x009896800000895d */ /* 0x004fea0003900000 */
[----:B------:R-:W2:Y:S02]  /*9d90*/  @!P0 SYNCS.PHASECHK.TRANS64 P0, [R0+URZ+0xf8], R14 ;  /* 0x0000f80e000085a7 */ /* 0x000ea400080010ff */
[----:B--2---:R-:W-:Y:S05]  /*9da0*/  @!P0 BRA `(.L_x_191) ;  /* 0xfffffffc00f08947 */ /* 0x004fea000383ffff */
[----:B------:R-:W-:Y:S05]  /*9db0*/  BRA `(.L_x_192) ;  /* 0xffffffac00a07947 */ /* 0x000fea000383ffff */
.L_x_88:
[----:B------:R-:W-:-:S07]  /*9dc0*/  MOV R0, UR7 ;  /* 0x0000000700007c02 */ /* 0x000fce0008000f00 */
.L_x_193:
[----:B-1----:R1:W3:Y:S02]  /*9dd0*/  SYNCS.PHASECHK.TRANS64.TRYWAIT P0, [R0+URZ+0xe0], R2 ;  /* 0x0000e002000075a7 */ /* 0x0022e400080011ff */
[----:B---3--:R-:W-:Y:S05]  /*9de0*/  @!P0 NANOSLEEP.SYNCS 0x989680 ;  /* 0x009896800000895d */ /* 0x008fea0003900000 */
[----:B------:R-:W3:Y:S02]  /*9df0*/  @!P0 SYNCS.PHASECHK.TRANS64 P0, [R0+URZ+0xe0], R2 ;  /* 0x0000e002000085a7 */ /* 0x000ee400080010ff */
[----:B---3--:R-:W-:Y:S05]  /*9e00*/  @!P0 BRA `(.L_x_193) ;  /* 0xfffffffc00f08947 */ /* 0x008fea000383ffff */
[----:B------:R-:W-:Y:S05]  /*9e10*/  BRA `(.L_x_194) ;  /* 0xffffffb000107947 */ /* 0x000fea000383ffff */
.L_x_89:
[----:B-1----:R-:W-:-:S07]  /*9e20*/  MOV R0, UR7 ;  /* 0x0000000700007c02 */ /* 0x002fce0008000f00 */
.L_x_195:
[----:B-1----:R1:W3:Y:S02]  /*9e30*/  SYNCS.PHASECHK.TRANS64.TRYWAIT P0, [R0+URZ+0xe8], R2 ;  /* 0x0000e802000075a7 */ /* 0x0022e400080011ff */
[----:B---3--:R-:W-:Y:S05]  /*9e40*/  @!P0 NANOSLEEP.SYNCS 0x989680 ;  /* 0x009896800000895d */ /* 0x008fea0003900000 */
[----:B------:R-:W3:Y:S02]  /*9e50*/  @!P0 SYNCS.PHASECHK.TRANS64 P0, [R0+URZ+0xe8], R2 ;  /* 0x0000e802000085a7 */ /* 0x000ee400080010ff */
[----:B---3--:R-:W-:Y:S05]  /*9e60*/  @!P0 BRA `(.L_x_195) ;  /* 0xfffffffc00f08947 */ /* 0x008fea000383ffff */
[----:B------:R-:W-:Y:S05]  /*9e70*/  BRA `(.L_x_196) ;  /* 0xffffffb000007947 */ /* 0x000fea000383ffff */
.L_x_90:
[----:B-1----:R-:W-:-:S07]  /*9e80*/  MOV R0, UR7 ;  /* 0x0000000700007c02 */ /* 0x002fce0008000f00 */
.L_x_197:
[----:B-1----:R1:W3:Y:S02]  /*9e90*/  SYNCS.PHASECHK.TRANS64.TRYWAIT P0, [R0+URZ+0xf0], R2 ;  /* 0x0000f002000075a7 */ /* 0x0022e400080011ff */
[----:B---3--:R-:W-:Y:S05]  /*9ea0*/  @!P0 NANOSLEEP.SYNCS 0x989680 ;  /* 0x009896800000895d */ /* 0x008fea0003900000 */
[----:B------:R-:W3:Y:S02]  /*9eb0*/  @!P0 SYNCS.PHASECHK.TRANS64 P0, [R0+URZ+0xf0], R2 ;  /* 0x0000f002000085a7 */ /* 0x000ee400080010ff */
[----:B---3--:R-:W-:Y:S05]  /*9ec0*/  @!P0 BRA `(.L_x_197) ;  /* 0xfffffffc00f08947 */ /* 0x008fea000383ffff */
[----:B------:R-:W-:Y:S05]  /*9ed0*/  BRA `(.L_x_198) ;  /* 0xffffffac00f07947 */ /* 0x000fea000383ffff */
.L_x_92:
[----:B--2---:R2:W4:Y:S02]  /*9ee0*/  SYNCS.PHASECHK.TRANS64.TRYWAIT P0, [R0+URZ+0x110], R2 ;  /* 0x00011002000075a7 */ /* 0x00452400080011ff */
[----:B----4-:R-:W-:Y:S05]  /*9ef0*/  @!P0 NANOSLEEP.SYNCS 0x989680 ;  /* 0x009896800000895d */ /* 0x010fea0003900000 */
[----:B------:R-:W4:Y:S02]  /*9f00*/  @!P0 SYNCS.PHASECHK.TRANS64 P0, [R0+URZ+0x110], R2 ;  /* 0x00011002000085a7 */ /* 0x000f2400080010ff */
[----:B----4-:R-:W-:Y:S05]  /*9f10*/  @!P0 BRA `(.L_x_92) ;  /* 0xfffffffc00f08947 */ /* 0x010fea000383ffff */
[----:B------:R-:W-:Y:S05]  /*9f20*/  BRA `(.L_x_199) ;  /* 0xffffffb000b87947 */ /* 0x000fea000383ffff */
.L_x_103:
[----:B-1----:R-:W-:Y:S04]  /*9f30*/  MOV R2, UR48 ;  /* 0x0000003000027c02 */ /* 0x002fe80008000f00 */
[----:B------:R1:W3:Y:S03]  /*9f40*/  SYNCS.PHASECHK.TRANS64.TRYWAIT P1, [R2+URZ+0xc0], R3 ;  /* 0x0000c003020075a7 */ /* 0x0002e600080211ff */
[----:B---3--:R-:W-:Y:S05]  /*9f50*/  @!P1 NANOSLEEP.SYNCS 0x989680 ;  /* 0x009896800000995d */ /* 0x008fea0003900000 */
[----:B------:R-:W3:Y:S02]  /*9f60*/  @!P1 SYNCS.PHASECHK.TRANS64 P1, [R2+URZ+0xc0], R3 ;  /* 0x0000c003020095a7 */ /* 0x000ee400080210ff */
[----:B---3--:R-:W-:Y:S05]  /*9f70*/  @!P1 BRA `(.L_x_103) ;  /* 0xfffffffc00ec9947 */ /* 0x008fea000383ffff */
[----:B------:R-:W-:Y:S05]  /*9f80*/  BRA `(.L_x_102) ;  /* 0xffffffbc00c47947 */ /* 0x000fea000383ffff */
.L_x_105:
[----:B-1----:R1:W4:Y:S02]  /*9f90*/  SYNCS.PHASECHK.TRANS64.TRYWAIT P0, [R64+URZ+0x130], R0 ;  /* 0x00013000400075a7 */ /* 0x00232400080011ff */
[----:B----4-:R-:W-:Y:S05]  /*9fa0*/  @!P0 NANOSLEEP.SYNCS 0x989680 ;  /* 0x009896800000895d */ /* 0x010fea0003900000 */
[----:B------:R-:W4:Y:S02]  /*9fb0*/  @!P0 SYNCS.PHASECHK.TRANS64 P0, [R64+URZ+0x130], R0 ;  /* 0x00013000400085a7 */ /* 0x000f2400080010ff */
[----:B----4-:R-:W-:Y:S05]  /*9fc0*/  @!P0 BRA `(.L_x_105) ;  /* 0xfffffffc00f08947 */ /* 0x010fea000383ffff */
[----:B------:R-:W-:Y:S05]  /*9fd0*/  BRA `(.L_x_104) ;  /* 0xffffffbc00ec7947 */ /* 0x000fea000383ffff */
.L_x_114:
[----:B--2---:R2:W4:Y:S02]  /*9fe0*/  SYNCS.PHASECHK.TRANS64.TRYWAIT P0, [R2+URZ+0xc0], R0 ;  /* 0x0000c000020075a7 */ /* 0x00452400080011ff */
[----:B----4-:R-:W-:Y:S05]  /*9ff0*/  @!P0 NANOSLEEP.SYNCS 0x989680 ;  /* 0x009896800000895d */ /* 0x010fea0003900000 */
[----:B------:R-:W4:Y:S02]  /*a000*/  @!P0 SYNCS.PHASECHK.TRANS64 P0, [R2+URZ+0xc0], R0 ;  /* 0x0000c000020085a7 */ /* 0x000f2400080010ff */
[----:B----4-:R-:W-:Y:S05]  /*a010*/  @!P0 BRA `(.L_x_114) ;  /* 0xfffffffc00f08947 */ /* 0x010fea000383ffff */
[----:B------:R-:W-:Y:S05]  /*a020*/  BRA `(.L_x_113) ;  /* 0xffffffc800c87947 */ /* 0x000fea000383ffff */
.L_x_122:
[----:B--2---:R2:W4:Y:S02]  /*a030*/  SYNCS.PHASECHK.TRANS64.TRYWAIT P0, [R0+URZ+0xc0], R6 ;  /* 0x0000c006000075a7 */ /* 0x00452400080011ff */
[----:B----4-:R-:W-:Y:S05]  /*a040*/  @!P0 NANOSLEEP.SYNCS 0x989680 ;  /* 0x009896800000895d */ /* 0x010fea0003900000 */
[----:B------:R-:W4:Y:S02]  /*a050*/  @!P0 SYNCS.PHASECHK.TRANS64 P0, [R0+URZ+0xc0], R6 ;  /* 0x0000c006000085a7 */ /* 0x000f2400080010ff */
[----:B----4-:R-:W-:Y:S05]  /*a060*/  @!P0 BRA `(.L_x_122) ;  /* 0xfffffffc00f08947 */ /* 0x010fea000383ffff */
[----:B------:R-:W-:Y:S05]  /*a070*/  BRA `(.L_x_121) ;  /* 0xffffffd400c87947 */ /* 0x000fea000383ffff */
.L_x_130:
[----:B--2---:R2:W4:Y:S02]  /*a080*/  SYNCS.PHASECHK.TRANS64.TRYWAIT P0, [R0+URZ+0xc0], R5 ;  /* 0x0000c005000075a7 */ /* 0x00452400080011ff */
[----:B----4-:R-:W-:Y:S05]  /*a090*/  @!P0 NANOSLEEP.SYNCS 0x989680 ;  /* 0x009896800000895d */ /* 0x010fea0003900000 */
[----:B------:R-:W4:Y:S02]  /*a0a0*/  @!P0 SYNCS.PHASECHK.TRANS64 P0, [R0+URZ+0xc0], R5 ;  /* 0x0000c005000085a7 */ /* 0x000f2400080010ff */
[----:B----4-:R-:W-:Y:S05]  /*a0b0*/  @!P0 BRA `(.L_x_130) ;  /* 0xfffffffc00f08947 */ /* 0x010fea000383ffff */
[----:B------:R-:W-:Y:S05]  /*a0c0*/  BRA `(.L_x_129) ;  /* 0xffffffe000c87947 */ /* 0x000fea000383ffff */
        .weak           $__internal_0_$__cuda_sm10x_tcgen05_guardrail_trap_col_being_dealloced_not_returned_by_alloc
        .type           $__internal_0_$__cuda_sm10x_tcgen05_guardrail_trap_col_being_dealloced_not_returned_by_alloc,@function
        .size           $__internal_0_$__cuda_sm10x_tcgen05_guardrail_trap_col_being_dealloced_not_returned_by_alloc,($__internal_1_$__cuda_sm10x_tcgen05_guardrail_trap_phase_invalid_during_alloc - $__internal_0_$__cuda_sm10x_tcgen05_guardrail_trap_col_being_dealloced_not_returned_by_alloc)
$__internal_0_$__cuda_sm10x_tcgen05_guardrail_trap_col_being_dealloced_not_returned_by_alloc:
[----:B------:R-:W-:Y:S05]  /*a0d0*/  BPT.TRAP 0x1 ;  /* 0x000000040000795c */ /* 0x000fea0000300000 */
[----:B------:R-:W-:-:S04]  /*a0e0*/  HFMA2 R3, -RZ, RZ, 0, 0 ;  /* 0x00000000ff037431 */ /* 0x000fc800000001ff */
[----:B------:R-:W-:Y:S05]  /*a0f0*/  RET.REL.NODEC R2 `(_ZN7cutlass13device_kernelINS_4gemm6kernel13GemmUniversalIN4cute5tupleIJiiiiEEENS1_10collective13CollectiveMmaINS1_35MainloopSm100TmaUmmaWarpSpecializedILi12ELi2ELi4ENS5_IJNS4_1CILi1EEESB_SB_EEEEENS5_IJNSA_ILi128EEESE_NSA_ILi32EEEEEENS_10bfloat16_tENS5_IJlSB_lEEESH_NS5_IJSB_llEEENS4_8TiledMMAINS4_8MMA_AtomIJNS4_20SM100_MMA_F16BF16_SSISH_SH_fLi128ELi128ELNS4_4UMMA5MajorE0ELSO_1ELNSN_7ScaleInE0ELSP_0EEEEEENS4_6LayoutISC_NS5_IJNSA_ILi0EEEST_ST_EEEEENS5_IJNS4_10UnderscoreESW_SW_EEEEENS4_13SM90_TMA_LOADENS4_14ComposedLayoutINS4_7SwizzleILi2ELi4ELi3EEENS4_18smem_ptr_flag_bitsILi16EEENSS_INS5_IJNSA_ILi8EEESF_EEENS5_IJSF_SB_EEEEEEEvNS4_8identityESZ_NS10_INS11_ILi3ELi4ELi3EEES14_NSS_INS5_IJNSA_ILi64EEES15_EEENS5_IJSB_S1C_EEEEEEEvS1A_EENS_8epilogue10collective18CollectiveEpilogueINS1I_23Sm100TmaWarpSpecializedILi4ELi2ELi32ELb1ELb0EEEJSG_NS5_IJNSS_ISE_SB_EENSS_ISF_SB_EEEEESH_SI_SH_SI_NS1I_6fusion15FusionCallbacksIS1M_NS1Q_17LinearCombinationISH_fSH_fLNS_15FloatRoundStyleE2EEESG_S1P_JEEENS4_5SM1004TMEM4LOAD26SM100_TMEM_LOAD_32dp32b32xESZ_S19_NS4_39AutoVectorizingCopyWithAssumedAlignmentILi128EEENS4_14SM90_TMA_STOREES19_S21_S21_EEEvvEEEEvNT_6ParamsE) ;  /* 0xffffff5c02c07950 */ /* 0x000fea0003c3ffff */
        .weak           $__internal_1_$__cuda_sm10x_tcgen05_guardrail_trap_phase_invalid_during_alloc
        .type           $__internal_1_$__cuda_sm10x_tcgen05_guardrail_trap_phase_invalid_during_alloc,@function
        .size           $__internal_1_$__cuda_sm10x_tcgen05_guardrail_trap_phase_invalid_during_alloc,($__internal_2_$__cuda_sm10x_tcgen05_guardrail_trap_unallocated_columns_being_dealloced - $__internal_1_$__cuda_sm10x_tcgen05_guardrail_trap_phase_invalid_during_alloc)
$__internal_1_$__cuda_sm10x_tcgen05_guardrail_trap_phase_invalid_during_alloc:
[----:B------:R-:W-:Y:S05]  /*a100*/  BPT.TRAP 0x1 ;  /* 0x000000040000795c */ /* 0x000fea0000300000 */
[----:B------:R-:W-:-:S04]  /*a110*/  MOV R3, 0x0 ;  /* 0x0000000000037802 */ /* 0x000fc80000000f00 */
[----:B------:R-:W-:Y:S05]  /*a120*/  RET.REL.NODEC R2 `(_ZN7cutlass13device_kernelINS_4gemm6kernel13GemmUniversalIN4cute5tupleIJiiiiEEENS1_10collective13CollectiveMmaINS1_35MainloopSm100TmaUmmaWarpSpecializedILi12ELi2ELi4ENS5_IJNS4_1CILi1EEESB_SB_EEEEENS5_IJNSA_ILi128EEESE_NSA_ILi32EEEEEENS_10bfloat16_tENS5_IJlSB_lEEESH_NS5_IJSB_llEEENS4_8TiledMMAINS4_8MMA_AtomIJNS4_20SM100_MMA_F16BF16_SSISH_SH_fLi128ELi128ELNS4_4UMMA5MajorE0ELSO_1ELNSN_7ScaleInE0ELSP_0EEEEEENS4_6LayoutISC_NS5_IJNSA_ILi0EEEST_ST_EEEEENS5_IJNS4_10UnderscoreESW_SW_EEEEENS4_13SM90_TMA_LOADENS4_14ComposedLayoutINS4_7SwizzleILi2ELi4ELi3EEENS4_18smem_ptr_flag_bitsILi16EEENSS_INS5_IJNSA_ILi8EEESF_EEENS5_IJSF_SB_EEEEEEEvNS4_8identityESZ_NS10_INS11_ILi3ELi4ELi3EEES14_NSS_INS5_IJNSA_ILi64EEES15_EEENS5_IJSB_S1C_EEEEEEEvS1A_EENS_8epilogue10collective18CollectiveEpilogueINS1I_23Sm100TmaWarpSpecializedILi4ELi2ELi32ELb1ELb0EEEJSG_NS5_IJNSS_ISE_SB_EENSS_ISF_SB_EEEEESH_SI_SH_SI_NS1I_6fusion15FusionCallbacksIS1M_NS1Q_17LinearCombinationISH_fSH_fLNS_15FloatRoundStyleE2EEESG_S1P_JEEENS4_5SM1004TMEM4LOAD26SM100_TMEM_LOAD_32dp32b32xESZ_S19_NS4_39AutoVectorizingCopyWithAssumedAlignmentILi128EEENS4_14SM90_TMA_STOREES19_S21_S21_EEEvvEEEEvNT_6ParamsE) ;  /* 0xffffff5c02b47950 */ /* 0x000fea0003c3ffff */
        .weak           $__internal_2_$__cuda_sm10x_tcgen05_guardrail_trap_unallocated_columns_being_dealloced
        .type           $__internal_2_$__cuda_sm10x_tcgen05_guardrail_trap_unallocated_columns_being_dealloced,@function
        .size           $__internal_2_$__cuda_sm10x_tcgen05_guardrail_trap_unallocated_columns_being_dealloced,(.L_x_201 - $__internal_2_$__cuda_sm10x_tcgen05_guardrail_trap_unallocated_columns_being_dealloced)
$__internal_2_$__cuda_sm10x_tcgen05_guardrail_trap_unallocated_columns_being_dealloced:
[----:B------:R-:W-:Y:S05]  /*a130*/  BPT.TRAP 0x1 ;  /* 0x000000040000795c */ /* 0x000fea0000300000 */
[----:B------:R-:W-:-:S04]  /*a140*/  HFMA2 R3, -RZ, RZ, 0, 0 ;  /* 0x00000000ff037431 */ /* 0x000fc800000001ff */
[----:B------:R-:W-:Y:S05]  /*a150*/  RET.REL.NODEC R2 `(_ZN7cutlass13device_kernelINS_4gemm6kernel13GemmUniversalIN4cute5tupleIJiiiiEEENS1_10collective13CollectiveMmaINS1_35MainloopSm100TmaUmmaWarpSpecializedILi12ELi2ELi4ENS5_IJNS4_1CILi1EEESB_SB_EEEEENS5_IJNSA_ILi128EEESE_NSA_ILi32EEEEEENS_10bfloat16_tENS5_IJlSB_lEEESH_NS5_IJSB_llEEENS4_8TiledMMAINS4_8MMA_AtomIJNS4_20SM100_MMA_F16BF16_SSISH_SH_fLi128ELi128ELNS4_4UMMA5MajorE0ELSO_1ELNSN_7ScaleInE0ELSP_0EEEEEENS4_6LayoutISC_NS5_IJNSA_ILi0EEEST_ST_EEEEENS5_IJNS4_10UnderscoreESW_SW_EEEEENS4_13SM90_TMA_LOADENS4_14ComposedLayoutINS4_7SwizzleILi2ELi4ELi3EEENS4_18smem_ptr_flag_bitsILi16EEENSS_INS5_IJNSA_ILi8EEESF_EEENS5_IJSF_SB_EEEEEEEvNS4_8identityESZ_NS10_INS11_ILi3ELi4ELi3EEES14_NSS_INS5_IJNSA_ILi64EEES15_EEENS5_IJSB_S1C_EEEEEEEvS1A_EENS_8epilogue10collective18CollectiveEpilogueINS1I_23Sm100TmaWarpSpecializedILi4ELi2ELi32ELb1ELb0EEEJSG_NS5_IJNSS_ISE_SB_EENSS_ISF_SB_EEEEESH_SI_SH_SI_NS1I_6fusion15FusionCallbacksIS1M_NS1Q_17LinearCombinationISH_fSH_fLNS_15FloatRoundStyleE2EEESG_S1P_JEEENS4_5SM1004TMEM4LOAD26SM100_TMEM_LOAD_32dp32b32xESZ_S19_NS4_39AutoVectorizingCopyWithAssumedAlignmentILi128EEENS4_14SM90_TMA_STOREES19_S21_S21_EEEvvEEEEvNT_6ParamsE) ;  /* 0xffffff5c02a87950 */ /* 0x000fea0003c3ffff */
.L_x_200:
[----:B------:R-:W-:-:S00]  /*a160*/  BRA `(.L_x_200) ;  /* 0xfffffffc00fc7947 */ /* 0x000fc0000383ffff */
[----:B------:R-:W-:-:S00]  /*a170*/  NOP ;  /* 0x0000000000007918 */ /* 0x000fc00000000000 */
        /* <DEDUP_REMOVED lines=8> */
.L_x_201:


//--------------------- .nv.global.init           --------------------------
	.section	.nv.global.init,"aw",@progbits
.nv.global.init:
	.type		$str$27,@object
	.size		$str$27,($str$28 - $str$27)
$str$27:
        /*0000*/ 	.byte	0x28, 0x61, 0x64, 0x64, 0x72, 0x65, 0x73, 0x73, 0x20, 0x26, 0x20, 0x6d, 0x61, 0x73, 0x6b, 0x29
        /*0010*/ 	.byte	0x20, 0x3d, 0x3d, 0x20, 0x30, 0x00
	.type		$str$28,@object
	.size		$str$28,($str$26 - $str$28)
$str$28:
        /*0016*/ 	.byte	0x2f, 0x74, 0x6d, 0x70, 0x2f, 0x63, 0x75, 0x74, 0x6c, 0x61, 0x73, 0x73, 0x5f, 0x73, 0x77, 0x65
        /*0026*/ 	.byte	0x65, 0x70, 0x5f, 0x73, 0x72, 0x63, 0x2f, 0x69, 0x6e, 0x63, 0x6c, 0x75, 0x64, 0x65, 0x2f, 0x63
        /*0036*/ 	.byte	0x75, 0x74, 0x65, 0x2f, 0x70, 0x6f, 0x69, 0x6e, 0x74, 0x65, 0x72, 0x5f, 0x66, 0x6c, 0x61, 0x67
        /*0046*/ 	.byte	0x67, 0x65, 0x64, 0x2e, 0x68, 0x70, 0x70, 0x00
	.type		$str$26,@object
	.size		$str$26,($str$25 - $str$26)
$str$26:
        /*004e*/ 	.byte	0x2f, 0x74, 0x6d, 0x70, 0x2f, 0x63, 0x75, 0x74, 0x6c, 0x61, 0x73, 0x73, 0x5f, 0x73, 0x77, 0x65
        /*005e*/ 	.byte	0x65, 0x70, 0x5f, 0x73, 0x72, 0x63, 0x2f, 0x69, 0x6e, 0x63, 0x6c, 0x75, 0x64, 0x65, 0x2f, 0x63
        /*006e*/ 	.byte	0x75, 0x74, 0x65, 0x2f, 0x61, 0x74, 0x6f, 0x6d, 0x2f, 0x63, 0x6f, 0x70, 0x79, 0x5f, 0x74, 0x72
        /*007e*/ 	.byte	0x61, 0x69, 0x74, 0x73, 0x5f, 0x73, 0x6d, 0x31, 0x30, 0x30, 0x2e, 0x68, 0x70, 0x70, 0x00
	.type		$str$25,@object
	.size		$str$25,(__unnamed_1 - $str$25)
$str$25:
        /*008d*/ 	.byte	0x28, 0x28, 0x75, 0x69, 0x6e, 0x74, 0x33, 0x32, 0x5f, 0x74, 0x28, 0x74, 0x68, 0x72, 0x65, 0x61
        /*009d*/ 	.byte	0x64, 0x49, 0x64, 0x78, 0x2e, 0x78, 0x29, 0x20, 0x2f, 0x20, 0x33, 0x32, 0x29, 0x20, 0x25, 0x20
        /*00ad*/ 	.byte	0x34, 0x29, 0x20, 0x3d, 0x3d, 0x20, 0x28, 0x28, 0x28, 0x74, 0x6d, 0x65, 0x6d, 0x5f, 0x61, 0x64
        /*00bd*/ 	.byte	0x64, 0x72, 0x20, 0x3e, 0x3e, 0x20, 0x31, 0x36, 0x29, 0x20, 0x2f, 0x20, 0x33, 0x32, 0x29, 0x20
        /*00cd*/ 	.byte	0x25, 0x20, 0x34, 0x29, 0x00
	.type		__unnamed_1,@object
	.size		__unnamed_1,(__unnamed_2 - __unnamed_1)
__unnamed_1:
        /*00d2*/ 	.byte	0x61, 0x75, 0x74, 0x6f, 0x20, 0x63, 0x75, 0x74, 0x65, 0x3a, 0x3a, 0x61, 0x73, 0x5f, 0x70, 0x6f
        /* <DEDUP_REMOVED lines=24> */
        /*0262*/ 	.byte	0x34, 0x30, 0x39, 0x36, 0x3e, 0x3e, 0x3e, 0x3e, 0x5d, 0x00
	.type		__unnamed_2,@object
	.size		__unnamed_2,(.L_2 - __unnamed_2)
__unnamed_2:
        /* <DEDUP_REMOVED lines=42> */
        /*050c*/ 	.byte	0x3e, 0x3e, 0x5d, 0x00
.L_2:


//--------------------- .nv.shared._ZN7cutlass13device_kernelINS_4gemm6kernel13GemmUniversalIN4cute5tupleIJiiiiEEENS1_10collective13CollectiveMmaINS1_35MainloopSm100TmaUmmaWarpSpecializedILi12ELi2ELi4ENS5_IJNS4_1CILi1EEESB_SB_EEEEENS5_IJNSA_ILi128EEESE_NSA_ILi32EEEEEENS_10bfloat16_tENS5_IJlSB_lEEESH_NS5_IJSB_llEEENS4_8TiledMMAINS4_8MMA_AtomIJNS4_20SM100_MMA_F16BF16_SSISH_SH_fLi128ELi128ELNS4_4UMMA5MajorE0ELSO_1ELNSN_7ScaleInE0ELSP_0EEEEEENS4_6LayoutISC_NS5_IJNSA_ILi0EEEST_ST_EEEEENS5_IJNS4_10UnderscoreESW_SW_EEEEENS4_13SM90_TMA_LOADENS4_14ComposedLayoutINS4_7SwizzleILi2ELi4ELi3EEENS4_18smem_ptr_flag_bitsILi16EEENSS_INS5_IJNSA_ILi8EEESF_EEENS5_IJSF_SB_EEEEEEEvNS4_8identityESZ_NS10_INS11_ILi3ELi4ELi3EEES14_NSS_INS5_IJNSA_ILi64EEES15_EEENS5_IJSB_S1C_EEEEEEEvS1A_EENS_8epilogue10collective18CollectiveEpilogueINS1I_23Sm100TmaWarpSpecializedILi4ELi2ELi32ELb1ELb0EEEJSG_NS5_IJNSS_ISE_SB_EENSS_ISF_SB_EEEEESH_SI_SH_SI_NS1I_6fusion15FusionCallbacksIS1M_NS1Q_17LinearCombinationISH_fSH_fLNS_15FloatRoundStyleE2EEESG_S1P_JEEENS4_5SM1004TMEM4LOAD26SM100_TMEM_LOAD_32dp32b32xESZ_S19_NS4_39AutoVectorizingCopyWithAssumedAlignmentILi128EEENS4_14SM90_TMA_STOREES19_S21_S21_EEEvvEEEEvNT_6ParamsE --------------------------
	.section	.nv.shared._ZN7cutlass13device_kernelINS_4gemm6kernel13GemmUniversalIN4cute5tupleIJiiiiEEENS1_10collective13CollectiveMmaINS1_35MainloopSm100TmaUmmaWarpSpecializedILi12ELi2ELi4ENS5_IJNS4_1CILi1EEESB_SB_EEEEENS5_IJNSA_ILi128EEESE_NSA_ILi32EEEEEENS_10bfloat16_tENS5_IJlSB_lEEESH_NS5_IJSB_llEEENS4_8TiledMMAINS4_8MMA_AtomIJNS4_20SM100_MMA_F16BF16_SSISH_SH_fLi128ELi128ELNS4_4UMMA5MajorE0ELSO_1ELNSN_7ScaleInE0ELSP_0EEEEEENS4_6LayoutISC_NS5_IJNSA_ILi0EEEST_ST_EEEEENS5_IJNS4_10UnderscoreESW_SW_EEEEENS4_13SM90_TMA_LOADENS4_14ComposedLayoutINS4_7SwizzleILi2ELi4ELi3EEENS4_18smem_ptr_flag_bitsILi16EEENSS_INS5_IJNSA_ILi8EEESF_EEENS5_IJSF_SB_EEEEEEEvNS4_8identityESZ_NS10_INS11_ILi3ELi4ELi3EEES14_NSS_INS5_IJNSA_ILi64EEES15_EEENS5_IJSB_S1C_EEEEEEEvS1A_EENS_8epilogue10collective18CollectiveEpilogueINS1I_23Sm100TmaWarpSpecializedILi4ELi2ELi32ELb1ELb0EEEJSG_NS5_IJNSS_ISE_SB_EENSS_ISF_SB_EEEEESH_SI_SH_SI_NS1I_6fusion15FusionCallbacksIS1M_NS1Q_17LinearCombinationISH_fSH_fLNS_15FloatRoundStyleE2EEESG_S1P_JEEENS4_5SM1004TMEM4LOAD26SM100_TMEM_LOAD_32dp32b32xESZ_S19_NS4_39AutoVectorizingCopyWithAssumedAlignmentILi128EEENS4_14SM90_TMA_STOREES19_S21_S21_EEEvvEEEEvNT_6ParamsE,"aw",@nobits
	.sectionflags	@""
	.align	16
	.zero		1024


//--------------------- .nv.shared.reserved.0     --------------------------
	.section	.nv.shared.reserved.0,"aw",@nobits
	.weak		__nv_reservedSMEM_offset_0_alias
	.size		__nv_reservedSMEM_offset_0_alias, 0, 64
	.other		__nv_reservedSMEM_offset_0_alias,@"STO_CUDA_RESERVED_SHARED STV_DEFAULT"
__nv_reservedSMEM_offset_0_alias:
	.zero		0
.nv.shared.reserved.0:
	.zero		64
	.weak		__nv_reservedSMEM_tcgen05_partition
	.type		__nv_reservedSMEM_tcgen05_partition,@object
	.size		__nv_reservedSMEM_tcgen05_partition,(.L_0 - __nv_reservedSMEM_tcgen05_partition)
__nv_reservedSMEM_tcgen05_partition:
	.zero		32
.L_0:


//--------------------- .nv.global                --------------------------
	.section	.nv.global,"aw",@nobits
.nv.global:
	.type		_ZN40_INTERNAL_b745e931_4_k_cu_6c5aed5f_335034cute1_E,@object
	.size		_ZN40_INTERNAL_b745e931_4_k_cu_6c5aed5f_335034cute1_E,(_ZN40_INTERNAL_b745e931_4_k_cu_6c5aed5f_335034cuda3std3__45__cpo6cbeginE - _ZN40_INTERNAL_b745e931_4_k_cu_6c5aed5f_335034cute1_E)
_ZN40_INTERNAL_b745e931_4_k_cu_6c5aed5f_335034cute1_E:
	.zero		1
	.type		_ZN40_INTERNAL_b745e931_4_k_cu_6c5aed5f_335034cuda3std3__45__cpo6cbeginE,@object
	.size		_ZN40_INTERNAL_b745e931_4_k_cu_6c5aed5f_335034cuda3std3__45__cpo6cbeginE,(_ZN40_INTERNAL_b745e931_4_k_cu_6c5aed5f_335034cuda3std3__48in_placeE - _ZN40_INTERNAL_b745e931_4_k_cu_6c5aed5f_335034cuda3std3__45__cpo6cbeginE)
_ZN40_INTERNAL_b745e931_4_k_cu_6c5aed5f_335034cuda3std3__45__cpo6cbeginE:
	.zero		1
	.type		_ZN40_INTERNAL_b745e931_4_k_cu_6c5aed5f_335034cuda3std3__48in_placeE,@object
	.size		_ZN40_INTERNAL_b745e931_4_k_cu_6c5aed5f_335034cuda3std3__48in_placeE,(_ZN40_INTERNAL_b745e931_4_k_cu_6c5aed5f_335034cuda3std6ranges3__45__cpo9iter_moveE - _ZN40_INTERNAL_b745e931_4_k_cu_6c5aed5f_335034cuda3std3__48in_placeE)
_ZN40_INTERNAL_b745e931_4_k_cu_6c5aed5f_335034cuda3std3__48in_placeE:
	.zero		1
	.type		_ZN40_INTERNAL_b745e931_4_k_cu_6c5aed5f_335034cuda3std6ranges3__45__cpo9iter_moveE,@object
	.size		_ZN40_INTERNAL_b745e931_4_k_cu_6c5aed5f_335034cuda3std6ranges3__45__cpo9iter_moveE,(_ZN40_INTERNAL_b745e931_4_k_cu_6c5aed5f_335034cuda3std3__45__cpo5beginE - _ZN40_INTERNAL_b745e931_4_k_cu_6c5aed5f_335034cuda3std6ranges3__45__cpo9iter_moveE)
_ZN40_INTERNAL_b745e931_4_k_cu_6c5aed5f_335034cuda3std6ranges3__45__cpo9iter_moveE:
	.zero		1
	.type		_ZN40_INTERNAL_b745e931_4_k_cu_6c5aed5f_335034cuda3std3__45__cpo5beginE,@object
	.size		_ZN40_INTERNAL_b745e931_4_k_cu_6c5aed5f_335034cuda3std3__45__cpo5beginE,(_ZN40_INTERNAL_b745e931_4_k_cu_6c5aed5f_335034cuda3std3__442_GLOBAL__N__b745e931_4_k_cu_6c5aed5f_335036ignoreE - _ZN40_INTERNAL_b745e931_4_k_cu_6c5aed5f_335034cuda3std3__45__cpo5beginE)
_ZN40_INTERNAL_b745e931_4_k_cu_6c5aed5f_335034cuda3std3__45__cpo5beginE:
	.zero		1
	.type		_ZN40_INTERNAL_b745e931_4_k_cu_6c5aed5f_335034cuda3std3__442_GLOBAL__N__b745e931_4_k_cu_6c5aed5f_335036ignoreE,@object
	.size		_ZN40_INTERNAL_b745e931_4_k_cu_6c5aed5f_335034cuda3std3__442_GLOBAL__N__b745e931_4_k_cu_6c5aed5f_335036ignoreE,(_ZN40_INTERNAL_b745e931_4_k_cu_6c5aed5f_335034cute7productE - _ZN40_INTERNAL_b745e931_4_k_cu_6c5aed5f_335034cuda3std3__442_GLOBAL__N__b745e931_4_k_cu_6c5aed5f_335036ignoreE)
_ZN40_INTERNAL_b745e931_4_k_cu_6c5aed5f_335034cuda3std3__442_GLOBAL__N__b745e931_4_k_cu_6c5aed5f_335036ignoreE:
	.zero		1
	.type		_ZN40_INTERNAL_b745e931_4_k_cu_6c5aed5f_335034cute7productE,@object
	.size		_ZN40_INTERNAL_b745e931_4_k_cu_6c5aed5f_335034cute7productE,(_ZN40_INTERNAL_b745e931_4_k_cu_6c5aed5f_335034cuda3std3__45__cpo3endE - _ZN40_INTERNAL_b745e931_4_k_cu_6c5aed5f_335034cute7productE)
_ZN40_INTERNAL_b745e931_4_k_cu_6c5aed5f_335034cute7productE:
	.zero		1
	.type		_ZN40_INTERNAL_b745e931_4_k_cu_6c5aed5f_335034cuda3std3__45__cpo3endE,@object
	.size		_ZN40_INTERNAL_b745e931_4_k_cu_6c5aed5f_335034cuda3std3__45__cpo3endE,(_ZN40_INTERNAL_b745e931_4_k_cu_6c5aed5f_335034cuda3std3__419piecewise_constructE - _ZN40_INTERNAL_b745e931_4_k_cu_6c5aed5f_335034cuda3std3__45__cpo3endE)
_ZN40_INTERNAL_b745e931_4_k_cu_6c5aed5f_335034cuda3std3__45__cpo3endE:
	.zero		1
	.type		_ZN40_INTERNAL_b745e931_4_k_cu_6c5aed5f_335034cuda3std3__419piecewise_constructE,@object
	.size		_ZN40_INTERNAL_b745e931_4_k_cu_6c5aed5f_335034cuda3std3__419piecewise_constructE,(_ZN40_INTERNAL_b745e931_4_k_cu_6c5aed5f_335034cuda3std3__45__cpo4cendE - _ZN40_INTERNAL_b745e931_4_k_cu_6c5aed5f_335034cuda3std3__419piecewise_constructE)
_ZN40_INTERNAL_b745e931_4_k_cu_6c5aed5f_335034cuda3std3__419piecewise_constructE:
	.zero		1
	.type		_ZN40_INTERNAL_b745e931_4_k_cu_6c5aed5f_335034cuda3std3__45__cpo4cendE,@object
	.size		_ZN40_INTERNAL_b745e931_4_k_cu_6c5aed5f_335034cuda3std3__45__cpo4cendE,(_ZN40_INTERNAL_b745e931_4_k_cu_6c5aed5f_335034cuda3std6ranges3__45__cpo4swapE - _ZN40_INTERNAL_b745e931_4_k_cu_6c5aed5f_335034cuda3std3__45__cpo4cendE)
_ZN40_INTERNAL_b745e931_4_k_cu_6c5aed5f_335034cuda3std3__45__cpo4cendE:
	.zero		1
	.type		_ZN40_INTERNAL_b745e931_4_k_cu_6c5aed5f_335034cuda3std6ranges3__45__cpo4swapE,@object
	.size		_ZN40_INTERNAL_b745e931_4_k_cu_6c5aed5f_335034cuda3std6ranges3__45__cpo4swapE,(.L_10 - _ZN40_INTERNAL_b745e931_4_k_cu_6c5aed5f_335034cuda3std6ranges3__45__cpo4swapE)
_ZN40_INTERNAL_b745e931_4_k_cu_6c5aed5f_335034cuda3std6ranges3__45__cpo4swapE:
	.zero		1
.L_10:


//--------------------- .nv.constant0._ZN7cutlass13device_kernelINS_4gemm6kernel13GemmUniversalIN4cute5tupleIJiiiiEEENS1_10collective13CollectiveMmaINS1_35MainloopSm100TmaUmmaWarpSpecializedILi12ELi2ELi4ENS5_IJNS4_1CILi1EEESB_SB_EEEEENS5_IJNSA_ILi128EEESE_NSA_ILi32EEEEEENS_10bfloat16_tENS5_IJlSB_lEEESH_NS5_IJSB_llEEENS4_8TiledMMAINS4_8MMA_AtomIJNS4_20SM100_MMA_F16BF16_SSISH_SH_fLi128ELi128ELNS4_4UMMA5MajorE0ELSO_1ELNSN_7ScaleInE0ELSP_0EEEEEENS4_6LayoutISC_NS5_IJNSA_ILi0EEEST_ST_EEEEENS5_IJNS4_10UnderscoreESW_SW_EEEEENS4_13SM90_TMA_LOADENS4_14ComposedLayoutINS4_7SwizzleILi2ELi4ELi3EEENS4_18smem_ptr_flag_bitsILi16EEENSS_INS5_IJNSA_ILi8EEESF_EEENS5_IJSF_SB_EEEEEEEvNS4_8identityESZ_NS10_INS11_ILi3ELi4ELi3EEES14_NSS_INS5_IJNSA_ILi64EEES15_EEENS5_IJSB_S1C_EEEEEEEvS1A_EENS_8epilogue10collective18CollectiveEpilogueINS1I_23Sm100TmaWarpSpecializedILi4ELi2ELi32ELb1ELb0EEEJSG_NS5_IJNSS_ISE_SB_EENSS_ISF_SB_EEEEESH_SI_SH_SI_NS1I_6fusion15FusionCallbacksIS1M_NS1Q_17LinearCombinationISH_fSH_fLNS_15FloatRoundStyleE2EEESG_S1P_JEEENS4_5SM1004TMEM4LOAD26SM100_TMEM_LOAD_32dp32b32xESZ_S19_NS4_39AutoVectorizingCopyWithAssumedAlignmentILi128EEENS4_14SM90_TMA_STOREES19_S21_S21_EEEvvEEEEvNT_6ParamsE --------------------------
	.section	.nv.constant0._ZN7cutlass13device_kernelINS_4gemm6kernel13GemmUniversalIN4cute5tupleIJiiiiEEENS1_10collective13CollectiveMmaINS1_35MainloopSm100TmaUmmaWarpSpecializedILi12ELi2ELi4ENS5_IJNS4_1CILi1EEESB_SB_EEEEENS5_IJNSA_ILi128EEESE_NSA_ILi32EEEEEENS_10bfloat16_tENS5_IJlSB_lEEESH_NS5_IJSB_llEEENS4_8TiledMMAINS4_8MMA_AtomIJNS4_20SM100_MMA_F16BF16_SSISH_SH_fLi128ELi128ELNS4_4UMMA5MajorE0ELSO_1ELNSN_7ScaleInE0ELSP_0EEEEEENS4_6LayoutISC_NS5_IJNSA_ILi0EEEST_ST_EEEEENS5_IJNS4_10UnderscoreESW_SW_EEEEENS4_13SM90_TMA_LOADENS4_14ComposedLayoutINS4_7SwizzleILi2ELi4ELi3EEENS4_18smem_ptr_flag_bitsILi16EEENSS_INS5_IJNSA_ILi8EEESF_EEENS5_IJSF_SB_EEEEEEEvNS4_8identityESZ_NS10_INS11_ILi3ELi4ELi3EEES14_NSS_INS5_IJNSA_ILi64EEES15_EEENS5_IJSB_S1C_EEEEEEEvS1A_EENS_8epilogue10collective18CollectiveEpilogueINS1I_23Sm100TmaWarpSpecializedILi4ELi2ELi32ELb1ELb0EEEJSG_NS5_IJNSS_ISE_SB_EENSS_ISF_SB_EEEEESH_SI_SH_SI_NS1I_6fusion15FusionCallbacksIS1M_NS1Q_17LinearCombinationISH_fSH_fLNS_15FloatRoundStyleE2EEESG_S1P_JEEENS4_5SM1004TMEM4LOAD26SM100_TMEM_LOAD_32dp32b32xESZ_S19_NS4_39AutoVectorizingCopyWithAssumedAlignmentILi128EEENS4_14SM90_TMA_STOREES19_S21_S21_EEEvvEEEEvNT_6ParamsE,"a",@progbits
	.sectionflags	@""
	.align	4
.nv.constant0._ZN7cutlass13device_kernelINS_4gemm6kernel13GemmUniversalIN4cute5tupleIJiiiiEEENS1_10collective13CollectiveMmaINS1_35MainloopSm100TmaUmmaWarpSpecializedILi12ELi2ELi4ENS5_IJNS4_1CILi1EEESB_SB_EEEEENS5_IJNSA_ILi128EEESE_NSA_ILi32EEEEEENS_10bfloat16_tENS5_IJlSB_lEEESH_NS5_IJSB_llEEENS4_8TiledMMAINS4_8MMA_AtomIJNS4_20SM100_MMA_F16BF16_SSISH_SH_fLi128ELi128ELNS4_4UMMA5MajorE0ELSO_1ELNSN_7ScaleInE0ELSP_0EEEEEENS4_6LayoutISC_NS5_IJNSA_ILi0EEEST_ST_EEEEENS5_IJNS4_10UnderscoreESW_SW_EEEEENS4_13SM90_TMA_LOADENS4_14ComposedLayoutINS4_7SwizzleILi2ELi4ELi3EEENS4_18smem_ptr_flag_bitsILi16EEENSS_INS5_IJNSA_ILi8EEESF_EEENS5_IJSF_SB_EEEEEEEvNS4_8identityESZ_NS10_INS11_ILi3ELi4ELi3EEES14_NSS_INS5_IJNSA_ILi64EEES15_EEENS5_IJSB_S1C_EEEEEEEvS1A_EENS_8epilogue10collective18CollectiveEpilogueINS1I_23Sm100TmaWarpSpecializedILi4ELi2ELi32ELb1ELb0EEEJSG_NS5_IJNSS_ISE_SB_EENSS_ISF_SB_EEEEESH_SI_SH_SI_NS1I_6fusion15FusionCallbacksIS1M_NS1Q_17LinearCombinationISH_fSH_fLNS_15FloatRoundStyleE2EEESG_S1P_JEEENS4_5SM1004TMEM4LOAD26SM100_TMEM_LOAD_32dp32b32xESZ_S19_NS4_39AutoVectorizingCopyWithAssumedAlignmentILi128EEENS4_14SM90_TMA_STOREES19_S21_S21_EEEvvEEEEvNT_6ParamsE:
	.zero		2944


//--------------------- SYMBOLS --------------------------

	.type		.nv.reservedSmem.offset0,@object
	.size		.nv.reservedSmem.offset0,0x4
	.type		.nv.reservedSmem.cap,@object
	.size		.nv.reservedSmem.cap,0x4
	.type		__assertfail,@function
